	.target	sm_90a

	.elftype	@"ET_EXEC"


//--------------------- .note.nv.tkinfo           --------------------------
	.section	.note.nv.tkinfo,"",@"SHT_NOTE"
	.sectionflags	@"SHF_NOTE_NV_TKINFO"
	.tkinfo
        /*0018*/ 	.word	0x00000002
        /*0030*/ 	.string	""
        /*0030*/ 	.string	"ptxas"
        /*0030*/ 	.string	"Cuda compilation tools, release 13.0, V13.0.88"
        /*0030*/ 	.string	"Build cuda_13.0.r13.0/compiler.36424714_0"
        /*0030*/ 	.string	"-arch sm_90a -m 64 "



//--------------------- .note.nv.cuinfo           --------------------------
	.section	.note.nv.cuinfo,"",@"SHT_NOTE"
	.sectionflags	@"SHF_NOTE_NV_CUINFO"
        /*0018*/ 	.short	0x0002
        /*001a*/ 	.short	0x005a
        /*001c*/ 	.short	0x0082
	.zero		2


//--------------------- .nv.info                  --------------------------
	.section	.nv.info,"",@"SHT_CUDA_INFO"
	.align	4


	//----- nvinfo : EIATTR_REGCOUNT
	.align		4
        /*0000*/ 	.byte	0x04, 0x2f
        /*0002*/ 	.short	(.L_17 - .L_16)
	.align		4
.L_16:
        /*0004*/ 	.word	index@(_ZN7cutlass13device_kernelINS_4gemm6kernel13GemmUniversalIN4cute5tupleIJiiiiEEENS1_10collective13CollectiveMmaINS1_39MainloopSm90TmaGmmaRmemAWarpSpecializedILi4ENS5_IJNS4_1CILi1EEESB_SB_EEENS1_35KernelTmaWarpSpecializedCooperativeEEENS5_IJNSA_ILi256EEENSA_ILi128EEESG_EEENS_12float_e4m3_tENS5_IJSB_llEEENS_12float_e5m2_tESJ_NS4_8TiledMMAINS4_8MMA_AtomIJNS4_4SM904GMMA31MMA_64x128x32_F32E4M3E5M2_RS_TNILNSO_7ScaleInE1ELSQ_1EEEEEENS4_6LayoutINS5_IJNSA_ILi2EEESB_SB_EEENS5_IJSB_NSA_ILi0EEESW_EEEEENS5_IJNS4_10UnderscoreESZ_SZ_EEEEENS4_13SM90_TMA_LOADENS4_14ComposedLayoutINS4_7SwizzleILi3ELi4ELi3EEENS4_18smem_ptr_flag_bitsILi8EEENST_INS5_IJSG_NSA_ILi8EEEEEENS5_IJSB_SG_EEEEEEENS4_9Copy_AtomIJNS4_39AutoVectorizingCopyWithAssumedAlignmentILi128EEESI_EEENS4_8identityES12_S1C_vS1H_EENS_8epilogue10collective6detail29Sm90TmaWarpSpecializedAdapterINS1K_15DefaultEpilogueISI_NS5_IJlSB_lEEES1O_NS1J_6thread17LinearCombinationISI_Li1EffLNS1P_9ScaleType4KindE0ELNS_15FloatRoundStyleE2ESI_EENS1_15EpilogueDefaultEEEEEvvEEEEvNT_6ParamsE)
        /*0008*/ 	.word	0x000000a8


	//----- nvinfo : EIATTR_FRAME_SIZE
	.align		4
.L_17:
        /*000c*/ 	.byte	0x04, 0x11
        /*000e*/ 	.short	(.L_19 - .L_18)
	.align		4
.L_18:
        /*0010*/ 	.word	index@(_ZN7cutlass13device_kernelINS_4gemm6kernel13GemmUniversalIN4cute5tupleIJiiiiEEENS1_10collective13CollectiveMmaINS1_39MainloopSm90TmaGmmaRmemAWarpSpecializedILi4ENS5_IJNS4_1CILi1EEESB_SB_EEENS1_35KernelTmaWarpSpecializedCooperativeEEENS5_IJNSA_ILi256EEENSA_ILi128EEESG_EEENS_12float_e4m3_tENS5_IJSB_llEEENS_12float_e5m2_tESJ_NS4_8TiledMMAINS4_8MMA_AtomIJNS4_4SM904GMMA31MMA_64x128x32_F32E4M3E5M2_RS_TNILNSO_7ScaleInE1ELSQ_1EEEEEENS4_6LayoutINS5_IJNSA_ILi2EEESB_SB_EEENS5_IJSB_NSA_ILi0EEESW_EEEEENS5_IJNS4_10UnderscoreESZ_SZ_EEEEENS4_13SM90_TMA_LOADENS4_14ComposedLayoutINS4_7SwizzleILi3ELi4ELi3EEENS4_18smem_ptr_flag_bitsILi8EEENST_INS5_IJSG_NSA_ILi8EEEEEENS5_IJSB_SG_EEEEEEENS4_9Copy_AtomIJNS4_39AutoVectorizingCopyWithAssumedAlignmentILi128EEESI_EEENS4_8identityES12_S1C_vS1H_EENS_8epilogue10collective6detail29Sm90TmaWarpSpecializedAdapterINS1K_15DefaultEpilogueISI_NS5_IJlSB_lEEES1O_NS1J_6thread17LinearCombinationISI_Li1EffLNS1P_9ScaleType4KindE0ELNS_15FloatRoundStyleE2ESI_EENS1_15EpilogueDefaultEEEEEvvEEEEvNT_6ParamsE)
        /*0014*/ 	.word	0x00000000


	//----- nvinfo : EIATTR_MIN_STACK_SIZE
	.align		4
.L_19:
        /*0018*/ 	.byte	0x04, 0x12
        /*001a*/ 	.short	(.L_21 - .L_20)
	.align		4
.L_20:
        /*001c*/ 	.word	index@(_ZN7cutlass13device_kernelINS_4gemm6kernel13GemmUniversalIN4cute5tupleIJiiiiEEENS1_10collective13CollectiveMmaINS1_39MainloopSm90TmaGmmaRmemAWarpSpecializedILi4ENS5_IJNS4_1CILi1EEESB_SB_EEENS1_35KernelTmaWarpSpecializedCooperativeEEENS5_IJNSA_ILi256EEENSA_ILi128EEESG_EEENS_12float_e4m3_tENS5_IJSB_llEEENS_12float_e5m2_tESJ_NS4_8TiledMMAINS4_8MMA_AtomIJNS4_4SM904GMMA31MMA_64x128x32_F32E4M3E5M2_RS_TNILNSO_7ScaleInE1ELSQ_1EEEEEENS4_6LayoutINS5_IJNSA_ILi2EEESB_SB_EEENS5_IJSB_NSA_ILi0EEESW_EEEEENS5_IJNS4_10UnderscoreESZ_SZ_EEEEENS4_13SM90_TMA_LOADENS4_14ComposedLayoutINS4_7SwizzleILi3ELi4ELi3EEENS4_18smem_ptr_flag_bitsILi8EEENST_INS5_IJSG_NSA_ILi8EEEEEENS5_IJSB_SG_EEEEEEENS4_9Copy_AtomIJNS4_39AutoVectorizingCopyWithAssumedAlignmentILi128EEESI_EEENS4_8identityES12_S1C_vS1H_EENS_8epilogue10collective6detail29Sm90TmaWarpSpecializedAdapterINS1K_15DefaultEpilogueISI_NS5_IJlSB_lEEES1O_NS1J_6thread17LinearCombinationISI_Li1EffLNS1P_9ScaleType4KindE0ELNS_15FloatRoundStyleE2ESI_EENS1_15EpilogueDefaultEEEEEvvEEEEvNT_6ParamsE)
        /*0020*/ 	.word	0x00000000
.L_21:


//--------------------- .nv.compat                --------------------------
	.section	.nv.compat,"",@"SHT_CUDA_COMPAT_INFO"
	.align	4
        /*0000*/ 	.byte	0x02, 0x09, 0x01, 0x00, 0x02, 0x02, 0x04, 0x00, 0x02, 0x05, 0x05, 0x00, 0x03, 0x07, 0x01, 0x01
        /*0010*/ 	.byte	0x02, 0x03, 0x01, 0x00, 0x02, 0x06, 0x01, 0x00, 0x04, 0x0b, 0x08, 0x00, 0x00, 0x00, 0x00, 0x00
        /*0020*/ 	.byte	0x00, 0x00, 0x00, 0x00


//--------------------- .nv.info._ZN7cutlass13device_kernelINS_4gemm6kernel13GemmUniversalIN4cute5tupleIJiiiiEEENS1_10collective13CollectiveMmaINS1_39MainloopSm90TmaGmmaRmemAWarpSpecializedILi4ENS5_IJNS4_1CILi1EEESB_SB_EEENS1_35KernelTmaWarpSpecializedCooperativeEEENS5_IJNSA_ILi256EEENSA_ILi128EEESG_EEENS_12float_e4m3_tENS5_IJSB_llEEENS_12float_e5m2_tESJ_NS4_8TiledMMAINS4_8MMA_AtomIJNS4_4SM904GMMA31MMA_64x128x32_F32E4M3E5M2_RS_TNILNSO_7ScaleInE1ELSQ_1EEEEEENS4_6LayoutINS5_IJNSA_ILi2EEESB_SB_EEENS5_IJSB_NSA_ILi0EEESW_EEEEENS5_IJNS4_10UnderscoreESZ_SZ_EEEEENS4_13SM90_TMA_LOADENS4_14ComposedLayoutINS4_7SwizzleILi3ELi4ELi3EEENS4_18smem_ptr_flag_bitsILi8EEENST_INS5_IJSG_NSA_ILi8EEEEEENS5_IJSB_SG_EEEEEEENS4_9Copy_AtomIJNS4_39AutoVectorizingCopyWithAssumedAlignmentILi128EEESI_EEENS4_8identityES12_S1C_vS1H_EENS_8epilogue10collective6detail29Sm90TmaWarpSpecializedAdapterINS1K_15DefaultEpilogueISI_NS5_IJlSB_lEEES1O_NS1J_6thread17LinearCombinationISI_Li1EffLNS1P_9ScaleType4KindE0ELNS_15FloatRoundStyleE2ESI_EENS1_15EpilogueDefaultEEEEEvvEEEEvNT_6ParamsE --------------------------
	.section	.nv.info._ZN7cutlass13device_kernelINS_4gemm6kernel13GemmUniversalIN4cute5tupleIJiiiiEEENS1_10collective13CollectiveMmaINS1_39MainloopSm90TmaGmmaRmemAWarpSpecializedILi4ENS5_IJNS4_1CILi1EEESB_SB_EEENS1_35KernelTmaWarpSpecializedCooperativeEEENS5_IJNSA_ILi256EEENSA_ILi128EEESG_EEENS_12float_e4m3_tENS5_IJSB_llEEENS_12float_e5m2_tESJ_NS4_8TiledMMAINS4_8MMA_AtomIJNS4_4SM904GMMA31MMA_64x128x32_F32E4M3E5M2_RS_TNILNSO_7ScaleInE1ELSQ_1EEEEEENS4_6LayoutINS5_IJNSA_ILi2EEESB_SB_EEENS5_IJSB_NSA_ILi0EEESW_EEEEENS5_IJNS4_10UnderscoreESZ_SZ_EEEEENS4_13SM90_TMA_LOADENS4_14ComposedLayoutINS4_7SwizzleILi3ELi4ELi3EEENS4_18smem_ptr_flag_bitsILi8EEENST_INS5_IJSG_NSA_ILi8EEEEEENS5_IJSB_SG_EEEEEEENS4_9Copy_AtomIJNS4_39AutoVectorizingCopyWithAssumedAlignmentILi128EEESI_EEENS4_8identityES12_S1C_vS1H_EENS_8epilogue10collective6detail29Sm90TmaWarpSpecializedAdapterINS1K_15DefaultEpilogueISI_NS5_IJlSB_lEEES1O_NS1J_6thread17LinearCombinationISI_Li1EffLNS1P_9ScaleType4KindE0ELNS_15FloatRoundStyleE2ESI_EENS1_15EpilogueDefaultEEEEEvvEEEEvNT_6ParamsE,"",@"SHT_CUDA_INFO"
	.sectionflags	@""
	.align	4


	//----- nvinfo : EIATTR_CUDA_API_VERSION
	.align		4
        /*0000*/ 	.byte	0x04, 0x37
        /*0002*/ 	.short	(.L_23 - .L_22)
.L_22:
        /*0004*/ 	.word	0x00000082


	//----- nvinfo : EIATTR_KPARAM_INFO
	.align		4
.L_23:
        /*0008*/ 	.byte	0x04, 0x17
        /*000a*/ 	.short	(.L_25 - .L_24)
.L_24:
        /*000c*/ 	.word	0x00000000
        /*0010*/ 	.short	0x0000
        /*0012*/ 	.short	0x0070
        /*0014*/ 	.byte	0x00, 0xf0, 0x01, 0x10


	//----- nvinfo : EIATTR_SPARSE_MMA_MASK
	.align		4
.L_25:
        /*0018*/ 	.byte	0x03, 0x50
        /*001a*/ 	.short	0x0000


	//----- nvinfo : EIATTR_MAXREG_COUNT
	.align		4
        /*001c*/ 	.byte	0x03, 0x1b
        /*001e*/ 	.short	0x00a8


	//----- nvinfo : EIATTR_NUM_BARRIERS
	.align		4
        /*0020*/ 	.byte	0x02, 0x4c
        /*0022*/ 	.byte	0x03
	.zero		1


	//----- nvinfo : EIATTR_EXTERNS
	.align		4
        /*0024*/ 	.byte	0x04, 0x0f
        /*0026*/ 	.short	(.L_27 - .L_26)


	//   ....[0]....
	.align		4
.L_26:
        /*0028*/ 	.word	index@(__assertfail)


	//----- nvinfo : EIATTR_MERCURY_ISA_VERSION
	.align		4
.L_27:
        /*002c*/ 	.byte	0x03, 0x5f
        /*002e*/ 	.short	0x0101


	//----- nvinfo : EIATTR_INT_WARP_WIDE_INSTR_OFFSETS
	.align		4
        /*0030*/ 	.byte	0x04, 0x31
        /*0032*/ 	.short	(.L_29 - .L_28)


	//   ....[0]....
.L_28:
        /*0034*/ 	.word	0x00000460


	//   ....[1]....
        /*0038*/ 	.word	0x00000470


	//   ....[2]....
        /*003c*/ 	.word	0x00000550


	//----- nvinfo : EIATTR_COOP_GROUP_MASK_REGIDS
	.align		4
.L_29:
        /*0040*/ 	.byte	0x04, 0x29
        /*0042*/ 	.short	(.L_31 - .L_30)


	//   ....[0]....
.L_30:
        /*0044*/ 	.word	0xffffffff


	//   ....[1]....
        /*0048*/ 	.word	0xffffffff


	//   ....[2]....
        /*004c*/ 	.word	0xffffffff


	//   ....[3]....
        /*0050*/ 	.word	0xffffffff


	//   ....[4]....
        /*0054*/ 	.word	0xffffffff


	//   ....[5]....
        /*0058*/ 	.word	0xffffffff


	//   ....[6]....
        /*005c*/ 	.word	0xffffffff


	//   ....[7]....
        /*0060*/ 	.word	0xffffffff


	//   ....[8]....
        /*0064*/ 	.word	0x0500000f


	//   ....[9]....
        /*0068*/ 	.word	0x0500000f


	//   ....[10]....
        /*006c*/ 	.word	0x0500000f


	//----- nvinfo : EIATTR_COOP_GROUP_INSTR_OFFSETS
	.align		4
.L_31:
        /*0070*/ 	.byte	0x04, 0x28
        /*0072*/ 	.short	(.L_33 - .L_32)


	//   ....[0]....
.L_32:
        /*0074*/ 	.word	0x00000060


	//   ....[1]....
        /*0078*/ 	.word	0x00000070


	//   ....[2]....
        /*007c*/ 	.word	0x00000190


	//   ....[3]....
        /*0080*/ 	.word	0x000003a0


	//   ....[4]....
        /*0084*/ 	.word	0x00000fc0


	//   ....[5]....
        /*0088*/ 	.word	0x00002000


	//   ....[6]....
        /*008c*/ 	.word	0x00003bc0


	//   ....[7]....
        /*0090*/ 	.word	0x000055a0


	//   ....[8]....
        /*0094*/ 	.word	0x00011940


	//   ....[9]....
        /*0098*/ 	.word	0x000119f0


	//   ....[10]....
        /*009c*/ 	.word	0x00011b00


	//----- nvinfo : EIATTR_REG_RECONFIG
	.align		4
.L_33:
        /*00a0*/ 	.byte	0x01, 0x54
	.zero		2


	//----- nvinfo : EIATTR_SYSCALL_OFFSETS
	.align		4
        /*00a4*/ 	.byte	0x04, 0x46
        /*00a6*/ 	.short	(.L_35 - .L_34)


	//   ....[0]....
.L_34:
        /*00a8*/ 	.word	0x00001100


	//   ....[1]....
        /*00ac*/ 	.word	0x00001260


	//   ....[2]....
        /*00b0*/ 	.word	0x00001350


	//   ....[3]....
        /*00b4*/ 	.word	0x00010980


	//   ....[4]....
        /*00b8*/ 	.word	0x00010ab0


	//----- nvinfo : EIATTR_MBARRIER_INSTR_OFFSETS
	.align		4
.L_35:
        /*00bc*/ 	.byte	0x04, 0x39
        /*00be*/ 	.short	(.L_37 - .L_36)


	//   ....[0]....
.L_36:
        /*00c0*/ 	.word	0x00000310
        /*00c4*/ 	.word	0x000000ff
        /*00c8*/ 	.word	0x00000000
        /*00cc*/ 	.short	0x0100
        /*00ce*/ 	.byte	0x09
	.zero		1


	//   ....[1]....
        /*00d0*/ 	.word	0x00000320
        /*00d4*/ 	.word	0x000000ff
        /*00d8*/ 	.word	0x00000020
        /*00dc*/ 	.short	0x0100
        /*00de*/ 	.byte	0x09
	.zero		1


	//   ....[2]....
        /*00e0*/ 	.word	0x00000330
        /*00e4*/ 	.word	0x000000ff
        /*00e8*/ 	.word	0x00000008
        /*00ec*/ 	.short	0x0100
        /*00ee*/ 	.byte	0x09
	.zero		1


	//   ....[3]....
        /*00f0*/ 	.word	0x00000340
        /*00f4*/ 	.word	0x000000ff
        /*00f8*/ 	.word	0x00000028
        /*00fc*/ 	.short	0x0100
        /*00fe*/ 	.byte	0x09
	.zero		1


	//   ....[4]....
        /*0100*/ 	.word	0x00000350
        /*0104*/ 	.word	0x000000ff
        /*0108*/ 	.word	0x00000010
        /*010c*/ 	.short	0x0100
        /*010e*/ 	.byte	0x09
	.zero		1


	//   ....[5]....
        /*0110*/ 	.word	0x00000360
        /*0114*/ 	.word	0x000000ff
        /*0118*/ 	.word	0x00000030
        /*011c*/ 	.short	0x0100
        /*011e*/ 	.byte	0x09
	.zero		1


	//   ....[6]....
        /*0120*/ 	.word	0x00000370
        /*0124*/ 	.word	0x000000ff
        /*0128*/ 	.word	0x00000018
        /*012c*/ 	.short	0x0100
        /*012e*/ 	.byte	0x09
	.zero		1


	//   ....[7]....
        /*0130*/ 	.word	0x00000380
        /*0134*/ 	.word	0x000000ff
        /*0138*/ 	.word	0x00000038
        /*013c*/ 	.short	0x0100
        /*013e*/ 	.byte	0x09
	.zero		1


	//   ....[8]....
        /*0140*/ 	.word	0x00000580
        /*0144*/ 	.word	0x000000ff
        /*0148*/ 	.word	0x00000050
        /*014c*/ 	.short	0x0100
        /*014e*/ 	.byte	0x06
	.zero		1


	//   ....[9]....
        /*0150*/ 	.word	0x000005b0
        /*0154*/ 	.word	0x000000ff
        /*0158*/ 	.word	0x00000058
        /*015c*/ 	.short	0x0100
        /*015e*/ 	.byte	0x06
	.zero		1


	//   ....[10]....
        /*0160*/ 	.word	0x00001470
        /*0164*/ 	.word	0x00000004
        /*0168*/ 	.word	0x00000000
        /*016c*/ 	.short	0x010a
        /*016e*/ 	.byte	0x3f
	.zero		1


	//   ....[11]....
        /*0170*/ 	.word	0x000014b0
        /*0174*/ 	.word	0x00000004
        /*0178*/ 	.word	0x00000000
        /*017c*/ 	.short	0x010a
        /*017e*/ 	.byte	0x3f
	.zero		1


	//   ....[12]....
        /*0180*/ 	.word	0x00001740
        /*0184*/ 	.word	0x0000000f
        /*0188*/ 	.word	0x00000000
        /*018c*/ 	.short	0x010a
        /*018e*/ 	.byte	0x3f
	.zero		1


	//   ....[13]....
        /*0190*/ 	.word	0x00003240
        /*0194*/ 	.word	0x0000000c
        /*0198*/ 	.word	0x00000000
        /*019c*/ 	.short	0x010a
        /*019e*/ 	.byte	0x3f
	.zero		1


	//   ....[14]....
        /*01a0*/ 	.word	0x00003fa0
        /*01a4*/ 	.word	0x0000000c
        /*01a8*/ 	.word	0x00000000
        /*01ac*/ 	.short	0x010a
        /*01ae*/ 	.byte	0x3f
	.zero		1


	//   ....[15]....
        /*01b0*/ 	.word	0x00004890
        /*01b4*/ 	.word	0x00000014
        /*01b8*/ 	.word	0x00000000
        /*01bc*/ 	.short	0x0101
        /*01be*/ 	.byte	0x3f
	.zero		1


	//   ....[16]....
        /*01c0*/ 	.word	0x00004d70
        /*01c4*/ 	.word	0x0000000c
        /*01c8*/ 	.word	0x00000000
        /*01cc*/ 	.short	0x010a
        /*01ce*/ 	.byte	0x3f
	.zero		1


	//   ....[17]....
        /*01d0*/ 	.word	0x000063f0
        /*01d4*/ 	.word	0x00000004
        /*01d8*/ 	.word	0x00000000
        /*01dc*/ 	.short	0x0101
        /*01de*/ 	.byte	0x3f
	.zero		1


	//   ....[18]....
        /*01e0*/ 	.word	0x000069c0
        /*01e4*/ 	.word	0x00000000
        /*01e8*/ 	.word	0x00000000
        /*01ec*/ 	.short	0x0101
        /*01ee*/ 	.byte	0x3f
	.zero		1


	//   ....[19]....
        /*01f0*/ 	.word	0x00010b90
        /*01f4*/ 	.word	0x00000006
        /*01f8*/ 	.word	0x00000020
        /*01fc*/ 	.short	0x010a
        /*01fe*/ 	.byte	0x3f
	.zero		1


	//   ....[20]....
        /*0200*/ 	.word	0x00011000
        /*0204*/ 	.word	0x00000003
        /*0208*/ 	.word	0x00000058
        /*020c*/ 	.short	0x0101
        /*020e*/ 	.byte	0x3f
	.zero		1


	//   ....[21]....
        /*0210*/ 	.word	0x00011700
        /*0214*/ 	.word	0x00000005
        /*0218*/ 	.word	0x00000000
        /*021c*/ 	.short	0x010a
        /*021e*/ 	.byte	0x3f
	.zero		1


	//   ....[22]....
        /*0220*/ 	.word	0x00011780
        /*0224*/ 	.word	0x00000007
        /*0228*/ 	.word	0x00000000
        /*022c*/ 	.short	0x010a
        /*022e*/ 	.byte	0x3f
	.zero		1


	//   ....[23]....
        /*0230*/ 	.word	0x00011810
        /*0234*/ 	.word	0x00000006
        /*0238*/ 	.word	0x00000000
        /*023c*/ 	.short	0x010a
        /*023e*/ 	.byte	0x3f
	.zero		1


	//   ....[24]....
        /*0240*/ 	.word	0x000118a0
        /*0244*/ 	.word	0x00000003
        /*0248*/ 	.word	0x00000000
        /*024c*/ 	.short	0x010a
        /*024e*/ 	.byte	0x3f
	.zero		1


	//   ....[25]....
        /*0250*/ 	.word	0x00011970
        /*0254*/ 	.word	0x00000004
        /*0258*/ 	.word	0x00000000
        /*025c*/ 	.short	0x010a
        /*025e*/ 	.byte	0x3f
	.zero		1


	//   ....[26]....
        /*0260*/ 	.word	0x00011a30
        /*0264*/ 	.word	0x0000000c
        /*0268*/ 	.word	0x00000000
        /*026c*/ 	.short	0x010a
        /*026e*/ 	.byte	0x3f
	.zero		1


	//   ....[27]....
        /*0270*/ 	.word	0x00011a80
        /*0274*/ 	.word	0x0000000c
        /*0278*/ 	.word	0x00000000
        /*027c*/ 	.short	0x010a
        /*027e*/ 	.byte	0x3f
	.zero		1


	//   ....[28]....
        /*0280*/ 	.word	0x00011bc0
        /*0284*/ 	.word	0x00000006
        /*0288*/ 	.word	0x00000020
        /*028c*/ 	.short	0x010a
        /*028e*/ 	.byte	0x3f
	.zero		1


	//   ....[29]....
        /*0290*/ 	.word	0x00011c90
        /*0294*/ 	.word	0x00000005
        /*0298*/ 	.word	0x00000000
        /*029c*/ 	.short	0x010a
        /*029e*/ 	.byte	0x3f
	.zero		1


	//   ....[30]....
        /*02a0*/ 	.word	0x00011ce0
        /*02a4*/ 	.word	0x00000007
        /*02a8*/ 	.word	0x00000000
        /*02ac*/ 	.short	0x010a
        /*02ae*/ 	.byte	0x3f
	.zero		1


	//   ....[31]....
        /*02b0*/ 	.word	0x00011d30
        /*02b4*/ 	.word	0x00000006
        /*02b8*/ 	.word	0x00000000
        /*02bc*/ 	.short	0x010a
        /*02be*/ 	.byte	0x3f
	.zero		1


	//----- nvinfo : EIATTR_NUM_MBARRIERS
	.align		4
.L_37:
        /*02c0*/ 	.byte	0x03, 0x38
        /*02c2*/ 	.short	0x000a


	//----- nvinfo : EIATTR_EXIT_INSTR_OFFSETS
	.align		4
        /*02c4*/ 	.byte	0x04, 0x1c
        /*02c6*/ 	.short	(.L_39 - .L_38)


	//   ....[0]....
.L_38:
        /*02c8*/ 	.word	0x00000610


	//   ....[1]....
        /*02cc*/ 	.word	0x00000ef0


	//   ....[2]....
        /*02d0*/ 	.word	0x0000ff70


	//   ....[3]....
        /*02d4*/ 	.word	0x00010590


	//   ....[4]....
        /*02d8*/ 	.word	0x000118f0


	//----- nvinfo : EIATTR_MAX_THREADS
	.align		4
.L_39:
        /*02dc*/ 	.byte	0x04, 0x05
        /*02de*/ 	.short	(.L_41 - .L_40)
.L_40:
        /*02e0*/ 	.word	0x00000180
        /*02e4*/ 	.word	0x00000001
        /*02e8*/ 	.word	0x00000001


	//----- nvinfo : EIATTR_CRS_STACK_SIZE
	.align		4
.L_41:
        /*02ec*/ 	.byte	0x04, 0x1e
        /*02ee*/ 	.short	(.L_43 - .L_42)
.L_42:
        /*02f0*/ 	.word	0x00000000


	//----- nvinfo : EIATTR_CBANK_PARAM_SIZE
	.align		4
.L_43:
        /*02f4*/ 	.byte	0x03, 0x19
        /*02f6*/ 	.short	0x0470


	//----- nvinfo : EIATTR_PARAM_CBANK
	.align		4
        /*02f8*/ 	.byte	0x04, 0x0a
        /*02fa*/ 	.short	(.L_45 - .L_44)
	.align		4
.L_44:
        /*02fc*/ 	.word	index@(.nv.constant0._ZN7cutlass13device_kernelINS_4gemm6kernel13GemmUniversalIN4cute5tupleIJiiiiEEENS1_10collective13CollectiveMmaINS1_39MainloopSm90TmaGmmaRmemAWarpSpecializedILi4ENS5_IJNS4_1CILi1EEESB_SB_EEENS1_35KernelTmaWarpSpecializedCooperativeEEENS5_IJNSA_ILi256EEENSA_ILi128EEESG_EEENS_12float_e4m3_tENS5_IJSB_llEEENS_12float_e5m2_tESJ_NS4_8TiledMMAINS4_8MMA_AtomIJNS4_4SM904GMMA31MMA_64x128x32_F32E4M3E5M2_RS_TNILNSO_7ScaleInE1ELSQ_1EEEEEENS4_6LayoutINS5_IJNSA_ILi2EEESB_SB_EEENS5_IJSB_NSA_ILi0EEESW_EEEEENS5_IJNS4_10UnderscoreESZ_SZ_EEEEENS4_13SM90_TMA_LOADENS4_14ComposedLayoutINS4_7SwizzleILi3ELi4ELi3EEENS4_18smem_ptr_flag_bitsILi8EEENST_INS5_IJSG_NSA_ILi8EEEEEENS5_IJSB_SG_EEEEEEENS4_9Copy_AtomIJNS4_39AutoVectorizingCopyWithAssumedAlignmentILi128EEESI_EEENS4_8identityES12_S1C_vS1H_EENS_8epilogue10collective6detail29Sm90TmaWarpSpecializedAdapterINS1K_15DefaultEpilogueISI_NS5_IJlSB_lEEES1O_NS1J_6thread17LinearCombinationISI_Li1EffLNS1P_9ScaleType4KindE0ELNS_15FloatRoundStyleE2ESI_EENS1_15EpilogueDefaultEEEEEvvEEEEvNT_6ParamsE)
        /*0300*/ 	.short	0x0210
        /*0302*/ 	.short	0x0470


	//----- nvinfo : EIATTR_SW_WAR
	.align		4
.L_45:
        /*0304*/ 	.byte	0x04, 0x36
        /*0306*/ 	.short	(.L_47 - .L_46)
.L_46:
        /*0308*/ 	.word	0x00000008
.L_47:


//--------------------- .nv.callgraph             --------------------------
	.section	.nv.callgraph,"",@"SHT_CUDA_CALLGRAPH"
	.align	4
	.sectionentsize	8
	.align		4
        /*0000*/ 	.word	0x00000000
	.align		4
        /*0004*/ 	.word	0xffffffff
	.align		4
        /*0008*/ 	.word	index@(_ZN7cutlass13device_kernelINS_4gemm6kernel13GemmUniversalIN4cute5tupleIJiiiiEEENS1_10collective13CollectiveMmaINS1_39MainloopSm90TmaGmmaRmemAWarpSpecializedILi4ENS5_IJNS4_1CILi1EEESB_SB_EEENS1_35KernelTmaWarpSpecializedCooperativeEEENS5_IJNSA_ILi256EEENSA_ILi128EEESG_EEENS_12float_e4m3_tENS5_IJSB_llEEENS_12float_e5m2_tESJ_NS4_8TiledMMAINS4_8MMA_AtomIJNS4_4SM904GMMA31MMA_64x128x32_F32E4M3E5M2_RS_TNILNSO_7ScaleInE1ELSQ_1EEEEEENS4_6LayoutINS5_IJNSA_ILi2EEESB_SB_EEENS5_IJSB_NSA_ILi0EEESW_EEEEENS5_IJNS4_10UnderscoreESZ_SZ_EEEEENS4_13SM90_TMA_LOADENS4_14ComposedLayoutINS4_7SwizzleILi3ELi4ELi3EEENS4_18smem_ptr_flag_bitsILi8EEENST_INS5_IJSG_NSA_ILi8EEEEEENS5_IJSB_SG_EEEEEEENS4_9Copy_AtomIJNS4_39AutoVectorizingCopyWithAssumedAlignmentILi128EEESI_EEENS4_8identityES12_S1C_vS1H_EENS_8epilogue10collective6detail29Sm90TmaWarpSpecializedAdapterINS1K_15DefaultEpilogueISI_NS5_IJlSB_lEEES1O_NS1J_6thread17LinearCombinationISI_Li1EffLNS1P_9ScaleType4KindE0ELNS_15FloatRoundStyleE2ESI_EENS1_15EpilogueDefaultEEEEEvvEEEEvNT_6ParamsE)
	.align		4
        /*000c*/ 	.word	index@(__assertfail)
	.align		4
        /*0010*/ 	.word	0x00000000
	.align		4
        /*0014*/ 	.word	0xfffffffe
	.align		4
        /*0018*/ 	.word	0x00000000
	.align		4
        /*001c*/ 	.word	0xfffffffd
	.align		4
        /*0020*/ 	.word	0x00000000
	.align		4
        /*0024*/ 	.word	0xfffffffc


//--------------------- .nv.constant4             --------------------------
	.section	.nv.constant4,"a",@progbits
	.align	8
	.align		8
.nv.constant4:
        /*0000*/ 	.dword	__assertfail
	.align		8
        /*0008*/ 	.dword	__unnamed_1
	.align		8
        /*0010*/ 	.dword	__unnamed_2
	.align		8
        /*0018*/ 	.dword	__unnamed_3
	.align		8
        /*0020*/ 	.dword	_ZN40_INTERNAL_84bcbfdf_4_k_cu_449267f1_158834cuda3std3__45__cpo5beginE
	.align		8
        /*0028*/ 	.dword	_ZN40_INTERNAL_84bcbfdf_4_k_cu_449267f1_158834cuda3std3__45__cpo3endE
	.align		8
        /*0030*/ 	.dword	_ZN40_INTERNAL_84bcbfdf_4_k_cu_449267f1_158834cuda3std3__45__cpo6cbeginE
	.align		8
        /*0038*/ 	.dword	_ZN40_INTERNAL_84bcbfdf_4_k_cu_449267f1_158834cuda3std3__45__cpo4cendE
	.align		8
        /*0040*/ 	.dword	_ZN40_INTERNAL_84bcbfdf_4_k_cu_449267f1_158834cuda3std3__442_GLOBAL__N__84bcbfdf_4_k_cu_449267f1_158836ignoreE
	.align		8
        /*0048*/ 	.dword	_ZN40_INTERNAL_84bcbfdf_4_k_cu_449267f1_158834cuda3std3__419piecewise_constructE
	.align		8
        /*0050*/ 	.dword	_ZN40_INTERNAL_84bcbfdf_4_k_cu_449267f1_158834cuda3std3__48in_placeE
	.align		8
        /*0058*/ 	.dword	_ZN40_INTERNAL_84bcbfdf_4_k_cu_449267f1_158834cuda3std6ranges3__45__cpo4swapE
	.align		8
        /*0060*/ 	.dword	_ZN40_INTERNAL_84bcbfdf_4_k_cu_449267f1_158834cuda3std6ranges3__45__cpo9iter_moveE
	.align		8
        /*0068*/ 	.dword	_ZN40_INTERNAL_84bcbfdf_4_k_cu_449267f1_158834cute7productE
	.align		8
        /*0070*/ 	.dword	_ZN40_INTERNAL_84bcbfdf_4_k_cu_449267f1_158834cute1_E
	.align		8
        /*0078*/ 	.dword	$str$24
	.align		8
        /*0080*/ 	.dword	$str$25


//--------------------- .text._ZN7cutlass13device_kernelINS_4gemm6kernel13GemmUniversalIN4cute5tupleIJiiiiEEENS1_10collective13CollectiveMmaINS1_39MainloopSm90TmaGmmaRmemAWarpSpecializedILi4ENS5_IJNS4_1CILi1EEESB_SB_EEENS1_35KernelTmaWarpSpecializedCooperativeEEENS5_IJNSA_ILi256EEENSA_ILi128EEESG_EEENS_12float_e4m3_tENS5_IJSB_llEEENS_12float_e5m2_tESJ_NS4_8TiledMMAINS4_8MMA_AtomIJNS4_4SM904GMMA31MMA_64x128x32_F32E4M3E5M2_RS_TNILNSO_7ScaleInE1ELSQ_1EEEEEENS4_6LayoutINS5_IJNSA_ILi2EEESB_SB_EEENS5_IJSB_NSA_ILi0EEESW_EEEEENS5_IJNS4_10UnderscoreESZ_SZ_EEEEENS4_13SM90_TMA_LOADENS4_14ComposedLayoutINS4_7SwizzleILi3ELi4ELi3EEENS4_18smem_ptr_flag_bitsILi8EEENST_INS5_IJSG_NSA_ILi8EEEEEENS5_IJSB_SG_EEEEEEENS4_9Copy_AtomIJNS4_39AutoVectorizingCopyWithAssumedAlignmentILi128EEESI_EEENS4_8identityES12_S1C_vS1H_EENS_8epilogue10collective6detail29Sm90TmaWarpSpecializedAdapterINS1K_15DefaultEpilogueISI_NS5_IJlSB_lEEES1O_NS1J_6thread17LinearCombinationISI_Li1EffLNS1P_9ScaleType4KindE0ELNS_15FloatRoundStyleE2ESI_EENS1_15EpilogueDefaultEEEEEvvEEEEvNT_6ParamsE --------------------------
	.section	.text._ZN7cutlass13device_kernelINS_4gemm6kernel13GemmUniversalIN4cute5tupleIJiiiiEEENS1_10collective13CollectiveMmaINS1_39MainloopSm90TmaGmmaRmemAWarpSpecializedILi4ENS5_IJNS4_1CILi1EEESB_SB_EEENS1_35KernelTmaWarpSpecializedCooperativeEEENS5_IJNSA_ILi256EEENSA_ILi128EEESG_EEENS_12float_e4m3_tENS5_IJSB_llEEENS_12float_e5m2_tESJ_NS4_8TiledMMAINS4_8MMA_AtomIJNS4_4SM904GMMA31MMA_64x128x32_F32E4M3E5M2_RS_TNILNSO_7ScaleInE1ELSQ_1EEEEEENS4_6LayoutINS5_IJNSA_ILi2EEESB_SB_EEENS5_IJSB_NSA_ILi0EEESW_EEEEENS5_IJNS4_10UnderscoreESZ_SZ_EEEEENS4_13SM90_TMA_LOADENS4_14ComposedLayoutINS4_7SwizzleILi3ELi4ELi3EEENS4_18smem_ptr_flag_bitsILi8EEENST_INS5_IJSG_NSA_ILi8EEEEEENS5_IJSB_SG_EEEEEEENS4_9Copy_AtomIJNS4_39AutoVectorizingCopyWithAssumedAlignmentILi128EEESI_EEENS4_8identityES12_S1C_vS1H_EENS_8epilogue10collective6detail29Sm90TmaWarpSpecializedAdapterINS1K_15DefaultEpilogueISI_NS5_IJlSB_lEEES1O_NS1J_6thread17LinearCombinationISI_Li1EffLNS1P_9ScaleType4KindE0ELNS_15FloatRoundStyleE2ESI_EENS1_15EpilogueDefaultEEEEEvvEEEEvNT_6ParamsE,"ax",@progbits
	.align	128
.text._ZN7cutlass13device_kernelINS_4gemm6kernel13GemmUniversalIN4cute5tupleIJiiiiEEENS1_10collective13CollectiveMmaINS1_39MainloopSm90TmaGmmaRmemAWarpSpecializedILi4ENS5_IJNS4_1CILi1EEESB_SB_EEENS1_35KernelTmaWarpSpecializedCooperativeEEENS5_IJNSA_ILi256EEENSA_ILi128EEESG_EEENS_12float_e4m3_tENS5_IJSB_llEEENS_12float_e5m2_tESJ_NS4_8TiledMMAINS4_8MMA_AtomIJNS4_4SM904GMMA31MMA_64x128x32_F32E4M3E5M2_RS_TNILNSO_7ScaleInE1ELSQ_1EEEEEENS4_6LayoutINS5_IJNSA_ILi2EEESB_SB_EEENS5_IJSB_NSA_ILi0EEESW_EEEEENS5_IJNS4_10UnderscoreESZ_SZ_EEEEENS4_13SM90_TMA_LOADENS4_14ComposedLayoutINS4_7SwizzleILi3ELi4ELi3EEENS4_18smem_ptr_flag_bitsILi8EEENST_INS5_IJSG_NSA_ILi8EEEEEENS5_IJSB_SG_EEEEEEENS4_9Copy_AtomIJNS4_39AutoVectorizingCopyWithAssumedAlignmentILi128EEESI_EEENS4_8identityES12_S1C_vS1H_EENS_8epilogue10collective6detail29Sm90TmaWarpSpecializedAdapterINS1K_15DefaultEpilogueISI_NS5_IJlSB_lEEES1O_NS1J_6thread17LinearCombinationISI_Li1EffLNS1P_9ScaleType4KindE0ELNS_15FloatRoundStyleE2ESI_EENS1_15EpilogueDefaultEEEEEvvEEEEvNT_6ParamsE:
        .type           _ZN7cutlass13device_kernelINS_4gemm6kernel13GemmUniversalIN4cute5tupleIJiiiiEEENS1_10collective13CollectiveMmaINS1_39MainloopSm90TmaGmmaRmemAWarpSpecializedILi4ENS5_IJNS4_1CILi1EEESB_SB_EEENS1_35KernelTmaWarpSpecializedCooperativeEEENS5_IJNSA_ILi256EEENSA_ILi128EEESG_EEENS_12float_e4m3_tENS5_IJSB_llEEENS_12float_e5m2_tESJ_NS4_8TiledMMAINS4_8MMA_AtomIJNS4_4SM904GMMA31MMA_64x128x32_F32E4M3E5M2_RS_TNILNSO_7ScaleInE1ELSQ_1EEEEEENS4_6LayoutINS5_IJNSA_ILi2EEESB_SB_EEENS5_IJSB_NSA_ILi0EEESW_EEEEENS5_IJNS4_10UnderscoreESZ_SZ_EEEEENS4_13SM90_TMA_LOADENS4_14ComposedLayoutINS4_7SwizzleILi3ELi4ELi3EEENS4_18smem_ptr_flag_bitsILi8EEENST_INS5_IJSG_NSA_ILi8EEEEEENS5_IJSB_SG_EEEEEEENS4_9Copy_AtomIJNS4_39AutoVectorizingCopyWithAssumedAlignmentILi128EEESI_EEENS4_8identityES12_S1C_vS1H_EENS_8epilogue10collective6detail29Sm90TmaWarpSpecializedAdapterINS1K_15DefaultEpilogueISI_NS5_IJlSB_lEEES1O_NS1J_6thread17LinearCombinationISI_Li1EffLNS1P_9ScaleType4KindE0ELNS_15FloatRoundStyleE2ESI_EENS1_15EpilogueDefaultEEEEEvvEEEEvNT_6ParamsE,@function
        .size           _ZN7cutlass13device_kernelINS_4gemm6kernel13GemmUniversalIN4cute5tupleIJiiiiEEENS1_10collective13CollectiveMmaINS1_39MainloopSm90TmaGmmaRmemAWarpSpecializedILi4ENS5_IJNS4_1CILi1EEESB_SB_EEENS1_35KernelTmaWarpSpecializedCooperativeEEENS5_IJNSA_ILi256EEENSA_ILi128EEESG_EEENS_12float_e4m3_tENS5_IJSB_llEEENS_12float_e5m2_tESJ_NS4_8TiledMMAINS4_8MMA_AtomIJNS4_4SM904GMMA31MMA_64x128x32_F32E4M3E5M2_RS_TNILNSO_7ScaleInE1ELSQ_1EEEEEENS4_6LayoutINS5_IJNSA_ILi2EEESB_SB_EEENS5_IJSB_NSA_ILi0EEESW_EEEEENS5_IJNS4_10UnderscoreESZ_SZ_EEEEENS4_13SM90_TMA_LOADENS4_14ComposedLayoutINS4_7SwizzleILi3ELi4ELi3EEENS4_18smem_ptr_flag_bitsILi8EEENST_INS5_IJSG_NSA_ILi8EEEEEENS5_IJSB_SG_EEEEEEENS4_9Copy_AtomIJNS4_39AutoVectorizingCopyWithAssumedAlignmentILi128EEESI_EEENS4_8identityES12_S1C_vS1H_EENS_8epilogue10collective6detail29Sm90TmaWarpSpecializedAdapterINS1K_15DefaultEpilogueISI_NS5_IJlSB_lEEES1O_NS1J_6thread17LinearCombinationISI_Li1EffLNS1P_9ScaleType4KindE0ELNS_15FloatRoundStyleE2ESI_EENS1_15EpilogueDefaultEEEEEvvEEEEvNT_6ParamsE,(.L_x_353 - _ZN7cutlass13device_kernelINS_4gemm6kernel13GemmUniversalIN4cute5tupleIJiiiiEEENS1_10collective13CollectiveMmaINS1_39MainloopSm90TmaGmmaRmemAWarpSpecializedILi4ENS5_IJNS4_1CILi1EEESB_SB_EEENS1_35KernelTmaWarpSpecializedCooperativeEEENS5_IJNSA_ILi256EEENSA_ILi128EEESG_EEENS_12float_e4m3_tENS5_IJSB_llEEENS_12float_e5m2_tESJ_NS4_8TiledMMAINS4_8MMA_AtomIJNS4_4SM904GMMA31MMA_64x128x32_F32E4M3E5M2_RS_TNILNSO_7ScaleInE1ELSQ_1EEEEEENS4_6LayoutINS5_IJNSA_ILi2EEESB_SB_EEENS5_IJSB_NSA_ILi0EEESW_EEEEENS5_IJNS4_10UnderscoreESZ_SZ_EEEEENS4_13SM90_TMA_LOADENS4_14ComposedLayoutINS4_7SwizzleILi3ELi4ELi3EEENS4_18smem_ptr_flag_bitsILi8EEENST_INS5_IJSG_NSA_ILi8EEEEEENS5_IJSB_SG_EEEEEEENS4_9Copy_AtomIJNS4_39AutoVectorizingCopyWithAssumedAlignmentILi128EEESI_EEENS4_8identityES12_S1C_vS1H_EENS_8epilogue10collective6detail29Sm90TmaWarpSpecializedAdapterINS1K_15DefaultEpilogueISI_NS5_IJlSB_lEEES1O_NS1J_6thread17LinearCombinationISI_Li1EffLNS1P_9ScaleType4KindE0ELNS_15FloatRoundStyleE2ESI_EENS1_15EpilogueDefaultEEEEEvvEEEEvNT_6ParamsE)
        .other          _ZN7cutlass13device_kernelINS_4gemm6kernel13GemmUniversalIN4cute5tupleIJiiiiEEENS1_10collective13CollectiveMmaINS1_39MainloopSm90TmaGmmaRmemAWarpSpecializedILi4ENS5_IJNS4_1CILi1EEESB_SB_EEENS1_35KernelTmaWarpSpecializedCooperativeEEENS5_IJNSA_ILi256EEENSA_ILi128EEESG_EEENS_12float_e4m3_tENS5_IJSB_llEEENS_12float_e5m2_tESJ_NS4_8TiledMMAINS4_8MMA_AtomIJNS4_4SM904GMMA31MMA_64x128x32_F32E4M3E5M2_RS_TNILNSO_7ScaleInE1ELSQ_1EEEEEENS4_6LayoutINS5_IJNSA_ILi2EEESB_SB_EEENS5_IJSB_NSA_ILi0EEESW_EEEEENS5_IJNS4_10UnderscoreESZ_SZ_EEEEENS4_13SM90_TMA_LOADENS4_14ComposedLayoutINS4_7SwizzleILi3ELi4ELi3EEENS4_18smem_ptr_flag_bitsILi8EEENST_INS5_IJSG_NSA_ILi8EEEEEENS5_IJSB_SG_EEEEEEENS4_9Copy_AtomIJNS4_39AutoVectorizingCopyWithAssumedAlignmentILi128EEESI_EEENS4_8identityES12_S1C_vS1H_EENS_8epilogue10collective6detail29Sm90TmaWarpSpecializedAdapterINS1K_15DefaultEpilogueISI_NS5_IJlSB_lEEES1O_NS1J_6thread17LinearCombinationISI_Li1EffLNS1P_9ScaleType4KindE0ELNS_15FloatRoundStyleE2ESI_EENS1_15EpilogueDefaultEEEEEvvEEEEvNT_6ParamsE,@"STO_CUDA_ENTRY STV_DEFAULT"
_ZN7cutlass13device_kernelINS_4gemm6kernel13GemmUniversalIN4cute5tupleIJiiiiEEENS1_10collective13CollectiveMmaINS1_39MainloopSm90TmaGmmaRmemAWarpSpecializedILi4ENS5_IJNS4_1CILi1EEESB_SB_EEENS1_35KernelTmaWarpSpecializedCooperativeEEENS5_IJNSA_ILi256EEENSA_ILi128EEESG_EEENS_12float_e4m3_tENS5_IJSB_llEEENS_12float_e5m2_tESJ_NS4_8TiledMMAINS4_8MMA_AtomIJNS4_4SM904GMMA31MMA_64x128x32_F32E4M3E5M2_RS_TNILNSO_7ScaleInE1ELSQ_1EEEEEENS4_6LayoutINS5_IJNSA_ILi2EEESB_SB_EEENS5_IJSB_NSA_ILi0EEESW_EEEEENS5_IJNS4_10UnderscoreESZ_SZ_EEEEENS4_13SM90_TMA_LOADENS4_14ComposedLayoutINS4_7SwizzleILi3ELi4ELi3EEENS4_18smem_ptr_flag_bitsILi8EEENST_INS5_IJSG_NSA_ILi8EEEEEENS5_IJSB_SG_EEEEEEENS4_9Copy_AtomIJNS4_39AutoVectorizingCopyWithAssumedAlignmentILi128EEESI_EEENS4_8identityES12_S1C_vS1H_EENS_8epilogue10collective6detail29Sm90TmaWarpSpecializedAdapterINS1K_15DefaultEpilogueISI_NS5_IJlSB_lEEES1O_NS1J_6thread17LinearCombinationISI_Li1EffLNS1P_9ScaleType4KindE0ELNS_15FloatRoundStyleE2ESI_EENS1_15EpilogueDefaultEEEEEvvEEEEvNT_6ParamsE:
[----:B------:R-:W0:Y:S01]  /*0000*/  LDC R1, c[0x0][0x28] ;  /* 0x00000a00ff017b82 */ /* 0x000e220000000800 */
[----:B------:R-:W1:Y:S01]  /*0010*/  S2R R18, SR_TID.X ;  /* 0x0000000000127919 */ /* 0x000e620000002100 */
[----:B------:R-:W-:Y:S01]  /*0020*/  ELECT P0, URZ, PT ;  /* 0x00000000003f782f */ /* 0x000fe20003800000 */
[----:B------:R-:W-:Y:S01]  /*0030*/  BSSY B0, `(.L_x_0) ;  /* 0x0000015000007945 */ /* 0x000fe20003800000 */
[--C-:B-1----:R-:W-:Y:S02]  /*0040*/  SHF.R.U32.HI R0, RZ, 0x5, R18.reuse ;  /* 0x00000005ff007819 */ /* 0x102fe40000011612 */
[----:B------:R-:W-:-:S03]  /*0050*/  SHF.R.U32.HI R2, RZ, 0x7, R18 ;  /* 0x00000007ff027819 */ /* 0x000fc60000011612 */
[----:B------:R-:W1:Y:S04]  /*0060*/  SHFL.IDX PT, R3, R0, RZ, 0x1f ;  /* 0x00001fff00037589 */ /* 0x000e6800000e0000 */
[----:B------:R-:W2:Y:S01]  /*0070*/  SHFL.IDX PT, R2, R2, RZ, 0x1f ;  /* 0x00001fff02027589 */ /* 0x000ea200000e0000 */
[----:B-1----:R-:W-:Y:S02]  /*0080*/  R2UR UR4, R3 ;  /* 0x00000000030472ca */ /* 0x002fe400000e0000 */
[----:B--2---:R-:W-:-:S11]  /*0090*/  R2UR UR6, R2 ;  /* 0x00000000020672ca */ /* 0x004fd600000e0000 */
[----:B------:R-:W-:Y:S02]  /*00a0*/  USHF.R.S32.HI UR5, URZ, 0x1f, UR4 ;  /* 0x0000001f3f057899 */ /* 0x000fe40008011404 */
[----:B------:R-:W-:Y:S02]  /*00b0*/  ISETP.NE.OR P0, PT, RZ, UR4, !P0 ;  /* 0x00000004ff007c0c */ /* 0x000fe4000c705670 */
[----:B------:R-:W-:-:S04]  /*00c0*/  ULEA.HI UR5, UR5, UR4, URZ, 0x2 ;  /* 0x0000000405057291 */ /* 0x000fc8000f8f103f */
[----:B------:R-:W-:-:S04]  /*00d0*/  ULOP3.LUT UR5, UR5, 0xfffffffc, URZ, 0xc0, !UPT ;  /* 0xfffffffc05057892 */ /* 0x000fc8000f8ec03f */
[----:B------:R-:W-:-:S03]  /*00e0*/  UIADD3 UR8, UR4, -UR5, URZ ;  /* 0x8000000504087290 */ /* 0x000fc6000fffe03f */
[----:B0-----:R-:W-:Y:S09]  /*00f0*/  @P0 BRA `(.L_x_1) ;  /* 0x0000000000200947 */ /* 0x001ff20003800000 */
[----:B------:R-:W-:Y:S02]  /*0100*/  ULDC.64 UR4, c[0x0][0x198] ;  /* 0x0000660000047ab9 */ /* 0x000fe40000000a00 */
[----:B------:R-:W-:Y:S02]  /*0110*/  UIADD3 UR10, UP0, UR4, 0xf0, URZ ;  /* 0x000000f0040a7890 */ /* 0x000fe4000ff1e03f */
[----:B------:R-:W-:Y:S02]  /*0120*/  UIADD3 UR4, UP1, UR4, 0x1f0, URZ ;  /* 0x000001f004047890 */ /* 0x000fe4000ff3e03f */
[----:B------:R-:W-:Y:S02]  /*0130*/  UIADD3.X UR11, URZ, UR5, URZ, UP0, !UPT ;  /* 0x000000053f0b7290 */ /* 0x000fe400087fe43f */
[----:B------:R-:W-:-:S07]  /*0140*/  UIADD3.X UR5, URZ, UR5, URZ, UP1, !UPT ;  /* 0x000000053f057290 */ /* 0x000fce0008ffe43f */
[----:B------:R0:W-:Y:S02]  /*0150*/  UTMACCTL.PF [UR10] ;  /* 0x000000000a0079b9 */ /* 0x0001e40008040000 */
[----:B------:R0:W-:Y:S02]  /*0160*/  UTMACCTL.PF [UR4] ;  /* 0x00000000040079b9 */ /* 0x0001e40008040000 */
[----:B0-----:R-:W-:Y:S01]  /*0170*/  NOP ;  /* 0x0000000000007918 */ /* 0x001fe20000000000 */
.L_x_1:
[----:B------:R-:W-:Y:S05]  /*0180*/  BSYNC B0 ;  /* 0x0000000000007941 */ /* 0x000fea0003800000 */
.L_x_0:
[----:B------:R-:W0:Y:S01]  /*0190*/  SHFL.IDX PT, R2, R0, RZ, 0x1f ;  /* 0x00001fff00027589 */ /* 0x000e2200000e0000 */
[----:B------:R-:W-:Y:S01]  /*01a0*/  UISETP.NE.AND UP0, UPT, UR8, 0x3, UPT ;  /* 0x000000030800788c */ /* 0x000fe2000bf05270 */
[----:B------:R-:W-:Y:S01]  /*01b0*/  ISETP.NE.AND P1, PT, RZ, UR6, PT ;  /* 0x00000006ff007c0c */ /* 0x000fe2000bf25270 */
[----:B------:R-:W-:Y:S02]  /*01c0*/  UIADD3 UR10, UR6, -0x1, URZ ;  /* 0xffffffff060a7890 */ /* 0x000fe4000fffe03f */
[----:B------:R-:W-:Y:S02]  /*01d0*/  UISETP.EQ.OR UP0, UPT, UR8, URZ, !UP0 ;  /* 0x0000003f0800728c */ /* 0x000fe4000c702670 */
[----:B------:R-:W-:Y:S02]  /*01e0*/  UISETP.GE.U32.AND UP1, UPT, UR10, 0x2, UPT ;  /* 0x000000020a00788c */ /* 0x000fe4000bf26070 */
[----:B------:R-:W-:-:S04]  /*01f0*/  UISETP.EQ.AND UP0, UPT, UR6, URZ, UP0 ;  /* 0x0000003f0600728c */ /* 0x000fc80008702270 */
[----:B------:R-:W-:-:S04]  /*0200*/  USEL UR40, URZ, 0x1, !UP0 ;  /* 0x000000013f287887 */ /* 0x000fc8000c000000 */
[----:B------:R-:W-:Y:S01]  /*0210*/  USEL UR40, UR40, 0x2, UP1 ;  /* 0x0000000228287887 */ /* 0x000fe20008800000 */
[----:B0-----:R-:W-:-:S13]  /*0220*/  ISETP.NE.AND P0, PT, R2, RZ, PT ;  /* 0x000000ff0200720c */ /* 0x001fda0003f05270 */
[----:B------:R-:W-:Y:S05]  /*0230*/  @P0 BRA `(.L_x_2) ;  /* 0x0000000000580947 */ /* 0x000fea0003800000 */
[----:B------:R-:W0:Y:S01]  /*0240*/  S2UR UR9, SR_CgaCtaId ;  /* 0x00000000000979c3 */ /* 0x000e220000008800 */
[----:B------:R-:W-:Y:S01]  /*0250*/  UMOV UR4, 0x400 ;  /* 0x0000040000047882 */ /* 0x000fe20000000000 */
[----:B------:R-:W-:Y:S01]  /*0260*/  UMOV UR5, 0x1 ;  /* 0x0000000100057882 */ /* 0x000fe20000000000 */
[----:B------:R-:W-:Y:S01]  /*0270*/  UMOV UR6, 0x100 ;  /* 0x0000010000067882 */ /* 0x000fe20000000000 */
[----:B------:R-:W-:Y:S01]  /*0280*/  ELECT P0, URZ, PT ;  /* 0x00000000003f782f */ /* 0x000fe20003800000 */
[----:B------:R-:W-:-:S04]  /*0290*/  UIADD3 UR6, -UR6, 0x100000, URZ ;  /* 0x0010000006067890 */ /* 0x000fc8000fffe13f */
[----:B------:R-:W-:Y:S02]  /*02a0*/  USHF.L.U32 UR7, UR6, 0xb, URZ ;  /* 0x0000000b06077899 */ /* 0x000fe4000800063f */
[----:B------:R-:W-:Y:S02]  /*02b0*/  USHF.L.U32 UR6, UR6, 0x1, URZ ;  /* 0x0000000106067899 */ /* 0x000fe4000800063f */
[----:B0-----:R-:W-:Y:S02]  /*02c0*/  ULEA UR9, UR9, UR4, 0x18 ;  /* 0x0000000409097291 */ /* 0x001fe4000f8ec03f */
[----:B------:R-:W-:-:S04]  /*02d0*/  UIADD3 UR4, -UR5, 0x100000, URZ ;  /* 0x0010000005047890 */ /* 0x000fc8000fffe13f */
[----:B------:R-:W-:Y:S02]  /*02e0*/  USHF.L.U32 UR5, UR4, 0xb, URZ ;  /* 0x0000000b04057899 */ /* 0x000fe4000800063f */
[----:B------:R-:W-:Y:S01]  /*02f0*/  USHF.L.U32 UR4, UR4, 0x1, URZ ;  /* 0x0000000104047899 */ /* 0x000fe2000800063f */
[----:B------:R-:W0:Y:S11]  /*0300*/  FENCE.VIEW.ASYNC.S ;  /* 0x00000000000073c6 */ /* 0x000e360000000000 */
[----:B0-----:R0:W1:Y:S01]  /*0310*/  SYNCS.EXCH.64 URZ, [UR9], UR4 ;  /* 0x00000004093f75b2 */ /* 0x0010620008000100 */
[----:B------:R0:W2:Y:S01]  /*0320*/  SYNCS.EXCH.64 URZ, [UR9+0x20], UR6 ;  /* 0x00002006093f75b2 */ /* 0x0000a20008000100 */
[----:B------:R0:W3:Y:S01]  /*0330*/  SYNCS.EXCH.64 URZ, [UR9+0x8], UR4 ;  /* 0x00000804093f75b2 */ /* 0x0000e20008000100 */
[----:B------:R0:W4:Y:S01]  /*0340*/  SYNCS.EXCH.64 URZ, [UR9+0x28], UR6 ;  /* 0x00002806093f75b2 */ /* 0x0001220008000100 */
[----:B------:R0:W0:Y:S01]  /*0350*/  SYNCS.EXCH.64 URZ, [UR9+0x10], UR4 ;  /* 0x00001004093f75b2 */ /* 0x0000220008000100 */
[----:B------:R0:W0:Y:S01]  /*0360*/  SYNCS.EXCH.64 URZ, [UR9+0x30], UR6 ;  /* 0x00003006093f75b2 */ /* 0x0000220008000100 */
[----:B------:R0:W0:Y:S01]  /*0370*/  SYNCS.EXCH.64 URZ, [UR9+0x18], UR4 ;  /* 0x00001804093f75b2 */ /* 0x0000220008000100 */
[----:B------:R0:W0:Y:S01]  /*0380*/  SYNCS.EXCH.64 URZ, [UR9+0x38], UR6 ;  /* 0x00003806093f75b2 */ /* 0x0000220008000100 */
[----:B------:R-:W-:Y:S01]  /*0390*/  NOP ;  /* 0x0000000000007918 */ /* 0x000fe20000000000 */
.L_x_2:
[----:B------:R-:W5:Y:S01]  /*03a0*/  SHFL.IDX PT, R0, R0, RZ, 0x1f ;  /* 0x00001fff00007589 */ /* 0x000f6200000e0000 */
[----:B------:R-:W1:Y:S01]  /*03b0*/  LDC R2, c[0x0][0x65c] ;  /* 0x00019700ff027b82 */ /* 0x000e620000000800 */
[----:B------:R-:W-:Y:S01]  /*03c0*/  ELECT P0, URZ, PT ;  /* 0x00000000003f782f */ /* 0x000fe20003800000 */
[----:B------:R-:W-:Y:S01]  /*03d0*/  NOP ;  /* 0x0000000000007918 */ /* 0x000fe20000000000 */
[----:B------:R-:W2:Y:S01]  /*03e0*/  S2R R4, SR_CTAID.X ;  /* 0x0000000000047919 */ /* 0x000ea20000002500 */
[----:B0-----:R-:W-:Y:S01]  /*03f0*/  UMOV UR4, 0x20 ;  /* 0x0000002000047882 */ /* 0x001fe20000000000 */
[----:B------:R-:W-:Y:S01]  /*0400*/  IMAD.MOV.U32 R5, RZ, RZ, RZ ;  /* 0x000000ffff057224 */ /* 0x000fe200078e00ff */
[----:B------:R-:W-:Y:S01]  /*0410*/  NOP ;  /* 0x0000000000007918 */ /* 0x000fe20000000000 */
[----:B-----5:R-:W-:Y:S02]  /*0420*/  ISETP.NE.OR P0, PT, R0, RZ, !P0 ;  /* 0x000000ff0000720c */ /* 0x020fe40004705670 */
[----:B-1----:R-:W-:Y:S01]  /*0430*/  ISETP.NE.AND P2, PT, R2, 0x1, PT ;  /* 0x000000010200780c */ /* 0x002fe20003f45270 */
[----:B------:R-:W0:Y:S03]  /*0440*/  S2R R0, SR_CTAID.Y ;  /* 0x0000000000007919 */ /* 0x000e260000002600 */
[----:B------:R-:W-:-:S07]  /*0450*/  P2R R3, PR, RZ, 0x4 ;  /* 0x00000004ff037803 */ /* 0x000fce0000000000 */
[----:B------:R-:W-:Y:S01]  /*0460*/  VOTEU.ALL UP0, P0 ;  /* 0x00000000003f7886 */ /* 0x000fe20000000000 */
[----:B------:R-:W-:Y:S01]  /*0470*/  VOTEU.ALL UP1, P0 ;  /* 0x00000000003f7886 */ /* 0x000fe20000020000 */
[----:B------:R-:W2:Y:S01]  /*0480*/  @P2 LDC R17, c[0x0][0x10] ;  /* 0x00000400ff112b82 */ /* 0x000ea20000000800 */
[----:B------:R-:W-:Y:S02]  /*0490*/  @P2 IMAD.MOV.U32 R7, RZ, RZ, RZ ;  /* 0x000000ffff072224 */ /* 0x000fe400078e00ff */
[----:B------:R-:W-:Y:S01]  /*04a0*/  @!UP0 UMOV UR6, 0x400 ;  /* 0x0000040000068882 */ /* 0x000fe20000000000 */
[----:B------:R-:W-:-:S04]  /*04b0*/  @!UP0 UIADD3 UR4, -UR4, 0x100000, URZ ;  /* 0x0010000004048890 */ /* 0x000fc8000fffe13f */
[----:B------:R-:W-:Y:S02]  /*04c0*/  @!UP0 USHF.L.U32 UR5, UR4, 0xb, URZ ;  /* 0x0000000b04058899 */ /* 0x000fe4000800063f */
[----:B------:R-:W-:Y:S01]  /*04d0*/  @!UP0 USHF.L.U32 UR4, UR4, 0x1, URZ ;  /* 0x0000000104048899 */ /* 0x000fe2000800063f */
[----:B------:R-:W-:Y:S01]  /*04e0*/  @P2 IMAD.MOV.U32 R9, RZ, RZ, RZ ;  /* 0x000000ffff092224 */ /* 0x000fe200078e00ff */
[----:B------:R-:W1:Y:S08]  /*04f0*/  @!UP0 S2UR UR7, SR_CgaCtaId ;  /* 0x00000000000789c3 */ /* 0x000e700000008800 */
[----:B------:R-:W5:Y:S01]  /*0500*/  @!P2 LDC R3, c[0x0][0xc] ;  /* 0x00000300ff03ab82 */ /* 0x000f620000000800 */
[----:B0-----:R-:W-:-:S04]  /*0510*/  @P2 IMAD.MOV.U32 R6, RZ, RZ, R0 ;  /* 0x000000ffff062224 */ /* 0x001fc800078e0000 */
[----:B--2---:R-:W-:-:S04]  /*0520*/  @P2 IMAD.WIDE.U32 R16, R4, R17, R6 ;  /* 0x0000001104102225 */ /* 0x004fc800078e0006 */
[----:B------:R-:W-:Y:S01]  /*0530*/  @P2 IMAD.IADD R17, R17, 0x1, R9 ;  /* 0x0000000111112824 */ /* 0x000fe200078e0209 */
[----:B-1----:R-:W-:Y:S01]  /*0540*/  @!UP0 ULEA UR6, UR7, UR6, 0x18 ;  /* 0x0000000607068291 */ /* 0x002fe2000f8ec03f */
[----:B------:R-:W-:Y:S01]  /*0550*/  VOTEU.ALL UP0, P0 ;  /* 0x00000000003f7886 */ /* 0x000fe20000000000 */
[----:B-----5:R-:W-:Y:S01]  /*0560*/  @!P2 IMAD.WIDE.U32 R6, R3, R0, R4 ;  /* 0x000000000306a225 */ /* 0x020fe200078e0004 */
[----:B------:R-:W0:Y:S09]  /*0570*/  FENCE.VIEW.ASYNC.S ;  /* 0x00000000000073c6 */ /* 0x000e320000000000 */
[----:B0-----:R0:W3:Y:S01]  /*0580*/  @!UP0 SYNCS.EXCH.64 URZ, [UR6+0x50], UR4 ;  /* 0x00005004063f85b2 */ /* 0x0010e20008000100 */
[----:B------:R-:W-:-:S02]  /*0590*/  @!P2 IMAD.MOV.U32 R16, RZ, RZ, R6 ;  /* 0x000000ffff10a224 */ /* 0x000fc400078e0006 */
[----:B------:R-:W-:Y:S01]  /*05a0*/  @!P2 IMAD.MOV.U32 R17, RZ, RZ, R7 ;  /* 0x000000ffff11a224 */ /* 0x000fe200078e0007 */
[----:B------:R0:W3:Y:S01]  /*05b0*/  @!UP1 SYNCS.EXCH.64 URZ, [UR6+0x58], UR4 ;  /* 0x00005804063f95b2 */ /* 0x0000e20008000100 */
[----:B------:R-:W-:Y:S01]  /*05c0*/  NOP ;  /* 0x0000000000007918 */ /* 0x000fe20000000000 */
[----:B---34-:R-:W-:Y:S06]  /*05d0*/  BAR.SYNC.DEFER_BLOCKING 0x0 ;  /* 0x0000000000007b1d */ /* 0x018fec0000010000 */
[----:B------:R-:W-:Y:S05]  /*05e0*/  @!P1 BRA `(.L_x_3) ;  /* 0x000000f800649947 */ /* 0x000fea0003800000 */
[----:B------:R-:W-:-:S06]  /*05f0*/  UISETP.GT.U32.AND UP0, UPT, UR10, 0x1, UPT ;  /* 0x000000010a00788c */ /* 0x000fcc000bf04070 */
[----:B------:R-:W-:-:S13]  /*0600*/  PLOP3.LUT P0, PT, PT, PT, UP0, 0x80, 0x0 ;  /* 0x000000000000781c */ /* 0x000fda0003f0f008 */
[----:B0-----:R-:W-:Y:S05]  /*0610*/  @P0 EXIT ;  /* 0x000000000000094d */ /* 0x001fea0003800000 */
[----:B------:R-:W-:Y:S01]  /*0620*/  ULDC.64 UR4, c[0x0][0x650] ;  /* 0x0001940000047ab9 */ /* 0x000fe20000000a00 */
[----:B------:R-:W-:Y:S01]  /*0630*/  UMOV UR42, 0xffffffff ;  /* 0xffffffff002a7882 */ /* 0x000fe20000000000 */
[----:B------:R-:W-:Y:S01]  /*0640*/  ISETP.GE.U32.AND P0, PT, R16, UR4, PT ;  /* 0x0000000410007c0c */ /* 0x000fe2000bf06070 */
[----:B------:R-:W-:Y:S01]  /*0650*/  IMAD.MOV.U32 R23, RZ, RZ, -0x1 ;  /* 0xffffffffff177424 */ /* 0x000fe200078e00ff */
[----:B------:R-:W-:Y:S01]  /*0660*/  PRMT R3, RZ, 0x7610, R3 ;  /* 0x00007610ff037816 */ /* 0x000fe20000000003 */
[----:B------:R-:W-:Y:S01]  /*0670*/  IMAD.MOV.U32 R22, RZ, RZ, -0x1 ;  /* 0xffffffffff167424 */ /* 0x000fe200078e00ff */
[----:B------:R-:W-:-:S13]  /*0680*/  ISETP.GE.U32.AND.EX P0, PT, R17, UR5, PT, P0 ;  /* 0x0000000511007c0c */ /* 0x000fda000bf06100 */
[----:B------:R-:W-:Y:S05]  /*0690*/  @P0 BRA `(.L_x_4) ;  /* 0x00000004005c0947 */ /* 0x000fea0003800000 */
[----:B------:R-:W0:Y:S01]  /*06a0*/  LDC.64 R14, c[0x0][0x628] ;  /* 0x00018a00ff0e7b82 */ /* 0x000e220000000a00 */
[----:B------:R-:W-:Y:S02]  /*06b0*/  IMAD.MOV.U32 R6, RZ, RZ, R16 ;  /* 0x000000ffff067224 */ /* 0x000fe400078e0010 */
[----:B------:R-:W-:-:S05]  /*06c0*/  IMAD.MOV.U32 R7, RZ, RZ, R17 ;  /* 0x000000ffff077224 */ /* 0x000fca00078e0011 */
[----:B------:R-:W1:Y:S08]  /*06d0*/  LDC R12, c[0x0][0x630] ;  /* 0x00018c00ff0c7b82 */ /* 0x000e700000000800 */
[----:B------:R-:W2:Y:S01]  /*06e0*/  LDC.64 R20, c[0x0][0x620] ;  /* 0x00018800ff147b82 */ /* 0x000ea20000000a00 */
[----:B0-----:R-:W-:-:S04]  /*06f0*/  ISETP.NE.U32.AND P0, PT, R14, RZ, PT ;  /* 0x000000ff0e00720c */ /* 0x001fc80003f05070 */
[----:B------:R-:W-:-:S13]  /*0700*/  ISETP.NE.AND.EX P0, PT, R15, RZ, PT, P0 ;  /* 0x000000ff0f00720c */ /* 0x000fda0003f05300 */
[----:B-12---:R-:W-:Y:S05]  /*0710*/  @!P0 BRA `(.L_x_5) ;  /* 0x0000000000288947 */ /* 0x006fea0003800000 */
[----:B------:R-:W0:Y:S02]  /*0720*/  LDC R3, c[0x0][0x634] ;  /* 0x00018d00ff037b82 */ /* 0x000e240000000800 */
[----:B0-----:R-:W-:-:S05]  /*0730*/  IADD3 R3, P0, R16, R3, RZ ;  /* 0x0000000310037210 */ /* 0x001fca0007f1e0ff */
[----:B------:R-:W-:-:S04]  /*0740*/  IMAD.X R13, RZ, RZ, R17, P0 ;  /* 0x000000ffff0d7224 */ /* 0x000fc800000e0611 */
[----:B------:R-:W-:-:S04]  /*0750*/  IMAD.WIDE.U32 R6, R13, R14, RZ ;  /* 0x0000000e0d067225 */ /* 0x000fc800078e00ff */
[----:B------:R-:W-:-:S04]  /*0760*/  IMAD.WIDE.U32 R8, P0, R3, R15, R6 ;  /* 0x0000000f03087225 */ /* 0x000fc80007800006 */
[----:B------:R-:W-:-:S04]  /*0770*/  IMAD.WIDE.U32 R6, R3, R14, RZ ;  /* 0x0000000e03067225 */ /* 0x000fc800078e00ff */
[----:B------:R-:W-:Y:S01]  /*0780*/  IMAD.X R11, RZ, RZ, RZ, P0 ;  /* 0x000000ffff0b7224 */ /* 0x000fe200000e06ff */
[----:B------:R-:W-:Y:S01]  /*0790*/  IADD3 RZ, P0, R7, R8, RZ ;  /* 0x0000000807ff7210 */ /* 0x000fe20007f1e0ff */
[----:B------:R-:W-:-:S04]  /*07a0*/  IMAD.MOV.U32 R10, RZ, RZ, R9 ;  /* 0x000000ffff0a7224 */ /* 0x000fc800078e0009 */
[----:B------:R-:W-:-:S08]  /*07b0*/  IMAD.WIDE.U32.X R6, R13, R15, R10, P0 ;  /* 0x0000000f0d067225 */ /* 0x000fd000000e040a */
.L_x_5:
[-CC-:B------:R-:W-:Y:S01]  /*07c0*/  SHF.R.U64 R27, R6, R12.reuse, R7.reuse ;  /* 0x0000000c061b7219 */ /* 0x180fe20000001207 */
[----:B------:R-:W0:Y:S01]  /*07d0*/  LDC R10, c[0x0][0x618] ;  /* 0x00018600ff0a7b82 */ /* 0x000e220000000800 */
[----:B------:R-:W-:Y:S01]  /*07e0*/  SHF.R.U32.HI R5, RZ, R12, R7 ;  /* 0x0000000cff057219 */ /* 0x000fe20000011607 */
[----:B------:R-:W-:Y:S01]  /*07f0*/  ULDC UR4, c[0x0][0x150] ;  /* 0x0000540000047ab9 */ /* 0x000fe20000000800 */
[----:B------:R-:W-:Y:S02]  /*0800*/  IADD3 R9, P0, RZ, -R27, RZ ;  /* 0x8000001bff097210 */ /* 0x000fe40007f1e0ff */
[----:B------:R-:W-:-:S03]  /*0810*/  I2FP.F32.U32 R3, R4 ;  /* 0x0000000400037245 */ /* 0x000fc60000201000 */
[----:B------:R-:W1:Y:S01]  /*0820*/  LDC.64 R22, c[0x0][0x640] ;  /* 0x00019000ff167b82 */ /* 0x000e620000000a00 */
[----:B------:R-:W-:Y:S02]  /*0830*/  IMAD.X R11, RZ, RZ, ~R5, P0 ;  /* 0x000000ffff0b7224 */ /* 0x000fe400000e0e05 */
[----:B------:R-:W-:Y:S01]  /*0840*/  FMUL R3, R3, UR4 ;  /* 0x0000000403037c20 */ /* 0x000fe20008400000 */
[----:B------:R-:W-:Y:S01]  /*0850*/  IMAD.WIDE.U32 R6, R9, R20, R16 ;  /* 0x0000001409067225 */ /* 0x000fe200078e0010 */
[----:B------:R-:W-:-:S03]  /*0860*/  ULDC UR4, c[0x0][0x154] ;  /* 0x0000550000047ab9 */ /* 0x000fc60000000800 */
[----:B------:R-:W-:Y:S01]  /*0870*/  IMAD R8, R11, R20, RZ ;  /* 0x000000140b087224 */ /* 0x000fe200078e02ff */
[----:B------:R-:W2:Y:S01]  /*0880*/  LDC R5, c[0x0][0x144] ;  /* 0x00005100ff057b82 */ /* 0x000ea20000000800 */
[----:B------:R-:W3:Y:S02]  /*0890*/  F2I.U32.TRUNC.NTZ R3, R3 ;  /* 0x0000000300037305 */ /* 0x000ee4000020f000 */
[----:B------:R-:W-:-:S04]  /*08a0*/  IMAD R9, R9, R21, R8 ;  /* 0x0000001509097224 */ /* 0x000fc800078e0208 */
[----:B------:R-:W-:Y:S01]  /*08b0*/  IMAD.IADD R7, R7, 0x1, R9 ;  /* 0x0000000107077824 */ /* 0x000fe200078e0209 */
[----:B------:R-:W4:Y:S01]  /*08c0*/  LDC R12, c[0x0][0x608] ;  /* 0x00018200ff0c7b82 */ /* 0x000f220000000800 */
[----:B------:R-:W-:-:S03]  /*08d0*/  IMAD.MOV.U32 R9, RZ, RZ, -0x1 ;  /* 0xffffffffff097424 */ /* 0x000fc600078e00ff */
[----:B0-----:R-:W-:Y:S02]  /*08e0*/  SHF.R.U64 R14, R6, R10, R7 ;  /* 0x0000000a060e7219 */ /* 0x001fe40000001207 */
[----:B------:R-:W-:Y:S02]  /*08f0*/  I2FP.F32.U32 R6, R0 ;  /* 0x0000000000067245 */ /* 0x000fe40000201000 */
[----:B------:R-:W0:Y:S01]  /*0900*/  LDC R20, c[0x0][0x658] ;  /* 0x00019600ff147b82 */ /* 0x000e220000000800 */
[----:B-1----:R-:W-:Y:S01]  /*0910*/  ISETP.NE.U32.AND P0, PT, R22, RZ, PT ;  /* 0x000000ff1600720c */ /* 0x002fe20003f05070 */
[----:B---3--:R-:W-:Y:S01]  /*0920*/  IMAD.MOV R8, RZ, RZ, -R3 ;  /* 0x000000ffff087224 */ /* 0x008fe200078e0a03 */
[----:B------:R-:W-:Y:S01]  /*0930*/  SHF.R.U32.HI R7, RZ, R10, R7 ;  /* 0x0000000aff077219 */ /* 0x000fe20000011607 */
[----:B------:R-:W-:Y:S01]  /*0940*/  FMUL R6, R6, UR4 ;  /* 0x0000000406067c20 */ /* 0x000fe20008400000 */
[----:B------:R-:W-:-:S03]  /*0950*/  ISETP.NE.AND.EX P0, PT, R23, RZ, PT, P0 ;  /* 0x000000ff1700720c */ /* 0x000fc60003f05300 */
[----:B------:R-:W1:Y:S01]  /*0960*/  LDC R13, c[0x0][0x148] ;  /* 0x00005200ff0d7b82 */ /* 0x000e620000000800 */
[----:B--2---:R-:W-:-:S07]  /*0970*/  IMAD R3, R5, R8, R4 ;  /* 0x0000000805037224 */ /* 0x004fce00078e0204 */
[----:B------:R-:W2:Y:S01]  /*0980*/  LDC R19, c[0x0][0x600] ;  /* 0x00018000ff137b82 */ /* 0x000ea20000000800 */
[-CC-:B----4-:R-:W-:Y:S02]  /*0990*/  SHF.R.U64 R26, R14, R12.reuse, R7.reuse ;  /* 0x0000000c0e1a7219 */ /* 0x190fe40000001207 */
[----:B------:R-:W-:Y:S01]  /*09a0*/  SHF.R.U32.HI R5, RZ, R12, R7 ;  /* 0x0000000cff057219 */ /* 0x000fe20000011607 */
[----:B------:R-:W-:Y:S01]  /*09b0*/  IMAD.MOV.U32 R7, RZ, RZ, 0x1 ;  /* 0x00000001ff077424 */ /* 0x000fe200078e00ff */
[----:B------:R3:W4:Y:S03]  /*09c0*/  F2I.U32.TRUNC.NTZ R12, R6 ;  /* 0x00000006000c7305 */ /* 0x000726000020f000 */
[----:B------:R-:W1:Y:S01]  /*09d0*/  LDC R21, c[0x0][0x648] ;  /* 0x00019200ff157b82 */ /* 0x000e620000000800 */
[-C--:B0-----:R-:W-:Y:S02]  /*09e0*/  SHF.L.U32 R4, R9, R20.reuse, RZ ;  /* 0x0000001409047219 */ /* 0x081fe400000006ff */
[----:B------:R-:W-:-:S02]  /*09f0*/  SHF.R.U64 R28, R26, R20, R5 ;  /* 0x000000141a1c7219 */ /* 0x000fc40000001205 */
[----:B------:R-:W-:Y:S02]  /*0a00*/  LOP3.LUT R11, RZ, R4, RZ, 0x33, !PT ;  /* 0x00000004ff0b7212 */ /* 0x000fe400078e33ff */
[-C--:B------:R-:W-:Y:S01]  /*0a10*/  SHF.R.U32.HI R5, RZ, R20.reuse, R5 ;  /* 0x00000014ff057219 */ /* 0x080fe20000011605 */
[----:B------:R-:W0:Y:S01]  /*0a20*/  LDC R25, c[0x0][0x638] ;  /* 0x00018e00ff197b82 */ /* 0x000e220000000800 */
[----:B------:R-:W-:Y:S01]  /*0a30*/  SHF.L.U32 R10, R7, R20, RZ ;  /* 0x00000014070a7219 */ /* 0x000fe200000006ff */
[----:B------:R-:W-:-:S06]  /*0a40*/  IMAD.MOV.U32 R4, RZ, RZ, R28 ;  /* 0x000000ffff047224 */ /* 0x000fcc00078e001c */
[----:B------:R-:W0:Y:S01]  /*0a50*/  LDC R24, c[0x0][0x610] ;  /* 0x00018400ff187b82 */ /* 0x000e220000000800 */
[----:B---34-:R-:W-:Y:S05]  /*0a60*/  @!P0 BRA `(.L_x_6) ;  /* 0x0000000000288947 */ /* 0x018fea0003800000 */
[----:B------:R-:W3:Y:S02]  /*0a70*/  LDC R9, c[0x0][0x64c] ;  /* 0x00019300ff097b82 */ /* 0x000ee40000000800 */
[----:B---3--:R-:W-:-:S05]  /*0a80*/  IADD3 R9, P0, R28, R9, RZ ;  /* 0x000000091c097210 */ /* 0x008fca0007f1e0ff */
        /* <DEDUP_REMOVED lines=8> */
.L_x_6:
[----:B-1----:R-:W-:Y:S01]  /*0b10*/  SHF.R.U64 R4, R4, R21, R5 ;  /* 0x0000001504047219 */ /* 0x002fe20000001205 */
[----:B--2---:R-:W-:Y:S01]  /*0b20*/  VIADD R5, R19, 0xffffffff ;  /* 0xffffffff13057836 */ /* 0x004fe20000000000 */
[----:B------:R-:W-:Y:S01]  /*0b30*/  LOP3.LUT R11, R26, R11, RZ, 0xc0, !PT ;  /* 0x0000000b1a0b7212 */ /* 0x000fe200078ec0ff */
[----:B------:R-:W-:Y:S01]  /*0b40*/  IMAD.MOV R12, RZ, RZ, -R12 ;  /* 0x000000ffff0c7224 */ /* 0x000fe200078e0a0c */
[----:B------:R-:W-:Y:S01]  /*0b50*/  R2UR UR42, R27 ;  /* 0x000000001b2a72ca */ /* 0x000fe200000e0000 */
[----:B------:R-:W-:Y:S01]  /*0b60*/  IMAD.MOV R6, RZ, RZ, -R4 ;  /* 0x000000ffff067224 */ /* 0x000fe200078e0a04 */
[----:B------:R-:W-:Y:S01]  /*0b70*/  LOP3.LUT R5, R14, R5, RZ, 0xc0, !PT ;  /* 0x000000050e057212 */ /* 0x000fe200078ec0ff */
[----:B------:R-:W-:Y:S02]  /*0b80*/  @P2 IMAD R3, R13, R12, R0 ;  /* 0x0000000c0d032224 */ /* 0x000fe400078e0200 */
[----:B------:R-:W-:Y:S02]  /*0b90*/  IMAD R10, R10, R4, R11 ;  /* 0x000000040a0a7224 */ /* 0x000fe400078e020b */
[----:B0-----:R-:W-:-:S02]  /*0ba0*/  IMAD R0, R6, R25, R28 ;  /* 0x0000001906007224 */ /* 0x001fc400078e021c */
[----:B------:R-:W-:Y:S02]  /*0bb0*/  IMAD R3, R10, R24, R3 ;  /* 0x000000180a037224 */ /* 0x000fe400078e0203 */
[----:B------:R-:W-:Y:S02]  /*0bc0*/  IMAD R0, R0, R19, R5 ;  /* 0x0000001300007224 */ /* 0x000fe400078e0205 */
[----:B------:R-:W-:-:S03]  /*0bd0*/  IMAD.MOV.U32 R4, RZ, RZ, 0x1 ;  /* 0x00000001ff047424 */ /* 0x000fc600078e00ff */
[----:B------:R-:W-:Y:S02]  /*0be0*/  SEL R22, R0, R3, !P2 ;  /* 0x0000000300167207 */ /* 0x000fe40005000000 */
[----:B------:R-:W-:Y:S02]  /*0bf0*/  SEL R23, R3, R0, !P2 ;  /* 0x0000000003177207 */ /* 0x000fe40005000000 */
[----:B------:R-:W-:-:S07]  /*0c00*/  PRMT R3, R4, 0x7610, R3 ;  /* 0x0000761004037816 */ /* 0x000fce0000000003 */
.L_x_4:
[----:B------:R-:W-:-:S08]  /*0c10*/  NOP ;  /* 0x0000000000007918 */ /* 0x000fd00000000000 */
[----:B------:R-:W0:Y:S02]  /*0c20*/  USETMAXREG.TRY_ALLOC.CTAPOOL UP0, 0xe8 ;  /* 0x000000e8000079c8 */ /* 0x000e240008000600 */
[----:B0-----:R-:W-:-:S13]  /*0c30*/  PLOP3.LUT P0, PT, PT, PT, UP0, 0x80, 0x0 ;  /* 0x000000000000781c */ /* 0x001fda0003f0f008 */
[----:B------:R-:W-:Y:S05]  /*0c40*/  @!P0 BRA `(.L_x_4) ;  /* 0xfffffffc00f08947 */ /* 0x000fea000383ffff */
[----:B------:R-:W-:Y:S01]  /*0c50*/  ULDC.64 UR4, c[0x0][0x598] ;  /* 0x0001660000047ab9 */ /* 0x000fe20000000a00 */
[----:B------:R-:W-:Y:S01]  /*0c60*/  ULDC.64 UR36, c[0x0][0x208] ;  /* 0x0000820000247ab9 */ /* 0x000fe20000000a00 */
[----:B------:R-:W-:-:S04]  /*0c70*/  ISETP.NE.U32.AND P0, PT, RZ, UR4, PT ;  /* 0x00000004ff007c0c */ /* 0x000fc8000bf05070 */
[----:B------:R-:W-:-:S13]  /*0c80*/  ISETP.NE.AND.EX P0, PT, RZ, UR5, PT, P0 ;  /* 0x00000005ff007c0c */ /* 0x000fda000bf05300 */
[----:B------:R-:W-:Y:S05]  /*0c90*/  @!P0 BRA `(.L_x_7) ;  /* 0x00000000001c8947 */ /* 0x000fea0003800000 */
[----:B------:R-:W0:Y:S02]  /*0ca0*/  LDC.64 R4, c[0x0][0x598] ;  /* 0x00016600ff047b82 */ /* 0x000e240000000a00 */
[----:B0-----:R-:W2:Y:S02]  /*0cb0*/  LDG.E.64 R4, desc[UR36][R4.64] ;  /* 0x0000002404047981 */ /* 0x001ea4000c1e1b00 */
[----:B--2---:R-:W-:-:S04]  /*0cc0*/  ISETP.NE.U32.AND P0, PT, R4, RZ, PT ;  /* 0x000000ff0400720c */ /* 0x004fc80003f05070 */
[----:B------:R-:W-:-:S13]  /*0cd0*/  ISETP.NE.AND.EX P0, PT, R5, RZ, PT, P0 ;  /* 0x000000ff0500720c */ /* 0x000fda0003f05300 */
[----:B------:R-:W-:Y:S05]  /*0ce0*/  @!P0 BRA `(.L_x_7) ;  /* 0x0000000000088947 */ /* 0x000fea0003800000 */
[----:B------:R0:W5:Y:S01]  /*0cf0*/  LD.E R168, desc[UR36][R4.64] ;  /* 0x0000002404a87980 */ /* 0x000162000c101900 */
[----:B------:R-:W-:Y:S05]  /*0d00*/  BRA `(.L_x_8) ;  /* 0x0000000000247947 */ /* 0x000fea0003800000 */
.L_x_7:
[----:B------:R-:W-:Y:S02]  /*0d10*/  ULDC.64 UR4, c[0x0][0x588] ;  /* 0x0001620000047ab9 */ /* 0x000fe40000000a00 */
[----:B------:R-:W-:-:S04]  /*0d20*/  ISETP.NE.U32.AND P0, PT, RZ, UR4, PT ;  /* 0x00000004ff007c0c */ /* 0x000fc8000bf05070 */
[----:B------:R-:W-:-:S13]  /*0d30*/  ISETP.NE.AND.EX P0, PT, RZ, UR5, PT, P0 ;  /* 0x00000005ff007c0c */ /* 0x000fda000bf05300 */
[----:B------:R-:W-:Y:S05]  /*0d40*/  @!P0 BRA `(.L_x_9) ;  /* 0x00000000000c8947 */ /* 0x000fea0003800000 */
[----:B------:R-:W0:Y:S02]  /*0d50*/  LDC.64 R168, c[0x0][0x588] ;  /* 0x00016200ffa87b82 */ /* 0x000e240000000a00 */
[----:B0-----:R1:W5:Y:S01]  /*0d60*/  LDG.E R168, desc[UR36][R168.64] ;  /* 0x00000024a8a87981 */ /* 0x001362000c1e1900 */
[----:B------:R-:W-:Y:S05]  /*0d70*/  BRA `(.L_x_8) ;  /* 0x0000000000087947 */ /* 0x000fea0003800000 */
.L_x_9:
[----:B------:R-:W-:Y:S02]  /*0d80*/  ULDC UR4, c[0x0][0x580] ;  /* 0x0001600000047ab9 */ /* 0x000fe40000000800 */
[----:B------:R-:W-:-:S07]  /*0d90*/  IMAD.U32 R168, RZ, RZ, UR4 ;  /* 0x00000004ffa87e24 */ /* 0x000fce000f8e00ff */
.L_x_8:
[----:B------:R-:W-:Y:S02]  /*0da0*/  ULDC.64 UR4, c[0x0][0x5a0] ;  /* 0x0001680000047ab9 */ /* 0x000fe40000000a00 */
[----:B------:R-:W-:-:S04]  /*0db0*/  ISETP.NE.U32.AND P0, PT, RZ, UR4, PT ;  /* 0x00000004ff007c0c */ /* 0x000fc8000bf05070 */
[----:B------:R-:W-:-:S13]  /*0dc0*/  ISETP.NE.AND.EX P0, PT, RZ, UR5, PT, P0 ;  /* 0x00000005ff007c0c */ /* 0x000fda000bf05300 */
[----:B------:R-:W-:Y:S05]  /*0dd0*/  @!P0 BRA `(.L_x_10) ;  /* 0x00000000001c8947 */ /* 0x000fea0003800000 */
[----:B0-----:R-:W0:Y:S02]  /*0de0*/  LDC.64 R4, c[0x0][0x5a0] ;  /* 0x00016800ff047b82 */ /* 0x001e240000000a00 */
[----:B0-----:R-:W2:Y:S02]  /*0df0*/  LDG.E.64 R4, desc[UR36][R4.64] ;  /* 0x0000002404047981 */ /* 0x001ea4000c1e1b00 */
[----:B--2---:R-:W-:-:S04]  /*0e00*/  ISETP.NE.U32.AND P0, PT, R4, RZ, PT ;  /* 0x000000ff0400720c */ /* 0x004fc80003f05070 */
[----:B------:R-:W-:-:S13]  /*0e10*/  ISETP.NE.AND.EX P0, PT, R5, RZ, PT, P0 ;  /* 0x000000ff0500720c */ /* 0x000fda0003f05300 */
[----:B------:R-:W-:Y:S05]  /*0e20*/  @!P0 BRA `(.L_x_10) ;  /* 0x0000000000088947 */ /* 0x000fea0003800000 */
[----:B-1----:R0:W5:Y:S01]  /*0e30*/  LD.E R169, desc[UR36][R4.64] ;  /* 0x0000002404a97980 */ /* 0x002162000c101900 */
[----:B------:R-:W-:Y:S05]  /*0e40*/  BRA `(.L_x_11) ;  /* 0x0000000000247947 */ /* 0x000fea0003800000 */
.L_x_10:
[----:B------:R-:W-:Y:S02]  /*0e50*/  ULDC.64 UR4, c[0x0][0x590] ;  /* 0x0001640000047ab9 */ /* 0x000fe40000000a00 */
[----:B------:R-:W-:-:S04]  /*0e60*/  ISETP.NE.U32.AND P0, PT, RZ, UR4, PT ;  /* 0x00000004ff007c0c */ /* 0x000fc8000bf05070 */
[----:B------:R-:W-:-:S13]  /*0e70*/  ISETP.NE.AND.EX P0, PT, RZ, UR5, PT, P0 ;  /* 0x00000005ff007c0c */ /* 0x000fda000bf05300 */
[----:B------:R-:W-:Y:S05]  /*0e80*/  @!P0 BRA `(.L_x_12) ;  /* 0x00000000000c8947 */ /* 0x000fea0003800000 */
[----:B0-----:R-:W1:Y:S02]  /*0e90*/  LDC.64 R4, c[0x0][0x590] ;  /* 0x00016400ff047b82 */ /* 0x001e640000000a00 */
[----:B-1----:R1:W5:Y:S01]  /*0ea0*/  LDG.E R169, desc[UR36][R4.64] ;  /* 0x0000002404a97981 */ /* 0x002362000c1e1900 */
[----:B------:R-:W-:Y:S05]  /*0eb0*/  BRA `(.L_x_11) ;  /* 0x0000000000087947 */ /* 0x000fea0003800000 */
.L_x_12:
[----:B------:R-:W-:Y:S02]  /*0ec0*/  ULDC UR4, c[0x0][0x584] ;  /* 0x0001610000047ab9 */ /* 0x000fe40000000800 */
[----:B-1----:R-:W-:-:S07]  /*0ed0*/  IMAD.U32 R169, RZ, RZ, UR4 ;  /* 0x00000004ffa97e24 */ /* 0x002fce000f8e00ff */
.L_x_11:
[----:B------:R-:W-:-:S13]  /*0ee0*/  LOP3.LUT P0, RZ, R3, 0xff, RZ, 0xc0, !PT ;  /* 0x000000ff03ff7812 */ /* 0x000fda000780c0ff */
[----:B------:R-:W-:Y:S05]  /*0ef0*/  @!P0 EXIT ;  /* 0x000000000000894d */ /* 0x000fea0003800000 */
[----:B------:R-:W-:Y:S01]  /*0f00*/  ULDC UR4, c[0x0][0x28c] ;  /* 0x0000a30000047ab9 */ /* 0x000fe20000000800 */
[----:B------:R-:W-:Y:S01]  /*0f10*/  LOP3.LUT R170, R18, 0x1f, RZ, 0xc0, !PT ;  /* 0x0000001f12aa7812 */ /* 0x000fe200078ec0ff */
[----:B------:R-:W-:Y:S01]  /*0f20*/  UIADD3 UR4, UR4, 0x7f, URZ ;  /* 0x0000007f04047890 */ /* 0x000fe2000fffe03f */
[----:B------:R-:W-:Y:S02]  /*0f30*/  UMOV UR38, URZ ;  /* 0x0000003f00267c82 */ /* 0x000fe40008000000 */
[----:B------:R-:W-:Y:S01]  /*0f40*/  SHF.R.U32.HI R170, RZ, 0x4, R170 ;  /* 0x00000004ffaa7819 */ /* 0x000fe200000116aa */
[----:B------:R-:W-:Y:S01]  /*0f50*/  USHF.R.S32.HI UR5, URZ, 0x1f, UR4 ;  /* 0x0000001f3f057899 */ /* 0x000fe20008011404 */
[----:B------:R-:W-:-:S03]  /*0f60*/  UMOV UR39, URZ ;  /* 0x0000003f00277c82 */ /* 0x000fc60008000000 */
[----:B------:R-:W-:-:S04]  /*0f70*/  ULEA.HI UR5, UR5, UR4, URZ, 0x7 ;  /* 0x0000000405057291 */ /* 0x000fc8000f8f383f */
[----:B------:R-:W-:-:S12]  /*0f80*/  USHF.R.S32.HI UR41, URZ, 0x7, UR5 ;  /* 0x000000073f297899 */ /* 0x000fd80008011405 */
.L_x_307:
[----:B------:R-:W2:Y:S01]  /*0f90*/  S2R R3, SR_CgaCtaId ;  /* 0x0000000000037919 */ /* 0x000ea20000008800 */
[----:B------:R-:W-:Y:S02]  /*0fa0*/  MOV R0, 0x400 ;  /* 0x0000040000007802 */ /* 0x000fe40000000f00 */
[----:B------:R-:W-:-:S06]  /*0fb0*/  SHF.R.U32.HI R24, RZ, 0x5, R18 ;  /* 0x00000005ff187819 */ /* 0x000fcc0000011612 */
[----:B---3--:R-:W3:Y:S01]  /*0fc0*/  SHFL.IDX PT, R24, R24, RZ, 0x1f ;  /* 0x00001fff18187589 */ /* 0x008ee200000e0000 */
[----:B--2---:R-:W-:-:S05]  /*0fd0*/  LEA R0, R3, R0, 0x18 ;  /* 0x0000000003007211 */ /* 0x004fca00078ec0ff */
[----:B------:R-:W-:-:S05]  /*0fe0*/  VIADD R0, R0, 0x800 ;  /* 0x0000080000007836 */ /* 0x000fca0000000000 */
[----:B------:R-:W-:-:S13]  /*0ff0*/  LOP3.LUT P0, RZ, R0, 0x3ff, RZ, 0xc0, !PT ;  /* 0x000003ff00ff7812 */ /* 0x000fda000780c0ff */
[----:B-1-34-:R-:W-:Y:S05]  /*1000*/  @!P0 BRA `(.L_x_13) ;  /* 0x0000000000408947 */ /* 0x01afea0003800000 */
[----:B------:R-:W-:Y:S01]  /*1010*/  MOV R0, 0x0 ;  /* 0x0000000000007802 */ /* 0x000fe20000000f00 */
[----:B------:R-:W-:Y:S01]  /*1020*/  ULDC.64 UR4, c[0x4][0x78] ;  /* 0x01001e0000047ab9 */ /* 0x000fe20000000a00 */
[----:B------:R-:W-:Y:S01]  /*1030*/  ULDC.64 UR6, c[0x4][0x8] ;  /* 0x0100020000067ab9 */ /* 0x000fe20000000a00 */
[----:B01----:R-:W-:Y:S01]  /*1040*/  IMAD.U32 R4, RZ, RZ, UR4 ;  /* 0x00000004ff047e24 */ /* 0x003fe2000f8e00ff */
[----:B------:R0:W1:Y:S01]  /*1050*/  LDC.64 R14, c[0x4][R0] ;  /* 0x01000000000e7b82 */ /* 0x0000620000000a00 */
[----:B------:R-:W-:Y:S01]  /*1060*/  IMAD.U32 R5, RZ, RZ, UR5 ;  /* 0x00000005ff057e24 */ /* 0x000fe2000f8e00ff */
[----:B------:R-:W-:Y:S01]  /*1070*/  ULDC.64 UR4, c[0x4][0x80] ;  /* 0x0100200000047ab9 */ /* 0x000fe20000000a00 */
[----:B------:R-:W-:Y:S02]  /*1080*/  IMAD.U32 R10, RZ, RZ, UR6 ;  /* 0x00000006ff0a7e24 */ /* 0x000fe4000f8e00ff */
[----:B------:R-:W-:Y:S02]  /*1090*/  IMAD.U32 R6, RZ, RZ, UR4 ;  /* 0x00000004ff067e24 */ /* 0x000fe4000f8e00ff */
[----:B------:R-:W-:-:S02]  /*10a0*/  IMAD.U32 R7, RZ, RZ, UR5 ;  /* 0x00000005ff077e24 */ /* 0x000fc4000f8e00ff */
[----:B------:R-:W-:Y:S02]  /*10b0*/  IMAD.U32 R11, RZ, RZ, UR7 ;  /* 0x00000007ff0b7e24 */ /* 0x000fe4000f8e00ff */
[----:B------:R-:W-:Y:S02]  /*10c0*/  IMAD.MOV.U32 R8, RZ, RZ, 0x70 ;  /* 0x00000070ff087424 */ /* 0x000fe400078e00ff */
[----:B------:R-:W-:Y:S02]  /*10d0*/  IMAD.MOV.U32 R12, RZ, RZ, 0x1 ;  /* 0x00000001ff0c7424 */ /* 0x000fe400078e00ff */
[----:B0-----:R-:W-:-:S07]  /*10e0*/  IMAD.MOV.U32 R13, RZ, RZ, RZ ;  /* 0x000000ffff0d7224 */ /* 0x001fce00078e00ff */
[----:B------:R-:W-:-:S07]  /*10f0*/  LEPC R20, `(.L_x_13) ;  /* 0x000000001014794e */ /* 0x000fce0000000000 */
[----:B-1---5:R-:W-:Y:S05]  /*1100*/  CALL.ABS.NOINC R14 ;  /* 0x000000000e007343 */ /* 0x022fea0003c00000 */
.L_x_13:
[----:B------:R-:W2:Y:S01]  /*1110*/  S2R R3, SR_CgaCtaId ;  /* 0x0000000000037919 */ /* 0x000ea20000008800 */
[----:B------:R-:W-:-:S04]  /*1120*/  MOV R0, 0x400 ;  /* 0x0000040000007802 */ /* 0x000fc80000000f00 */
[----:B--2---:R-:W-:-:S05]  /*1130*/  LEA R0, R3, R0, 0x18 ;  /* 0x0000000003007211 */ /* 0x004fca00078ec0ff */
[----:B------:R-:W-:-:S05]  /*1140*/  VIADD R0, R0, 0x20800 ;  /* 0x0002080000007836 */ /* 0x000fca0000000000 */
[----:B------:R-:W-:-:S13]  /*1150*/  LOP3.LUT P0, RZ, R0, 0x3ff, RZ, 0xc0, !PT ;  /* 0x000003ff00ff7812 */ /* 0x000fda000780c0ff */
[----:B------:R-:W-:Y:S05]  /*1160*/  @!P0 BRA `(.L_x_14) ;  /* 0x00000000007c8947 */ /* 0x000fea0003800000 */
        /* <DEDUP_REMOVED lines=16> */
.L_x_15:
[----:B------:R0:W1:Y:S01]  /*1270*/  LDC.64 R14, c[0x4][R19] ;  /* 0x01000000130e7b82 */ /* 0x0000620000000a00 */
[----:B------:R-:W-:Y:S01]  /*1280*/  ULDC.64 UR4, c[0x4][0x78] ;  /* 0x01001e0000047ab9 */ /* 0x000fe20000000a00 */
[----:B------:R-:W-:Y:S01]  /*1290*/  ULDC.64 UR6, c[0x4][0x80] ;  /* 0x0100200000067ab9 */ /* 0x000fe20000000a00 */
[----:B------:R-:W-:Y:S02]  /*12a0*/  IMAD.U32 R4, RZ, RZ, UR4 ;  /* 0x00000004ff047e24 */ /* 0x000fe4000f8e00ff */
        /* <DEDUP_REMOVED lines=10> */
[----:B-1----:R-:W-:Y:S05]  /*1350*/  CALL.ABS.NOINC R14 ;  /* 0x000000000e007343 */ /* 0x002fea0003c00000 */
.L_x_14:
[----:B------:R-:W-:Y:S01]  /*1360*/  ULOP3.LUT UR4, UR40, 0x1, URZ, 0xfc, !UPT ;  /* 0x0000000128047892 */ /* 0x000fe2000f8efc3f */
[----:B------:R-:W-:-:S04]  /*1370*/  LOP3.LUT R13, R18, 0x80, RZ, 0xc0, !PT ;  /* 0x00000080120d7812 */ /* 0x000fc800078ec0ff */
[----:B------:R-:W-:Y:S01]  /*1380*/  SHF.R.U32.HI R13, RZ, 0x7, R13 ;  /* 0x00000007ff0d7819 */ /* 0x000fe2000001160d */
[----:B------:R-:W-:Y:S01]  /*1390*/  IMAD.U32 R0, RZ, RZ, UR4 ;  /* 0x00000004ff007e24 */ /* 0x000fe2000f8e00ff */
[----:B------:R-:W-:-:S04]  /*13a0*/  UMOV UR4, 0xffffffff ;  /* 0xffffffff00047882 */ /* 0x000fc80000000000 */
[----:B------:R-:W-:Y:S01]  /*13b0*/  ISETP.NE.AND P0, PT, R0, 0x3, PT ;  /* 0x000000030000780c */ /* 0x000fe20003f05270 */
[----:B------:R-:W-:-:S12]  /*13c0*/  BRA.DIV UR4, `(.L_x_16) ;  /* 0x00000106044c7947 */ /* 0x000fd8000b800000 */
.L_x_335:
[----:B------:R-:W-:Y:S05]  /*13d0*/  @!P0 BRA `(.L_x_17) ;  /* 0x0000000000048947 */ /* 0x000fea0003800000 */
[----:B------:R-:W-:Y:S01]  /*13e0*/  BPT.TRAP 0x1 ;  /* 0x000000040000795c */ /* 0x000fe20000300000 */
.L_x_17:
[----:B------:R-:W2:Y:S01]  /*13f0*/  S2UR UR5, SR_CgaCtaId ;  /* 0x00000000000579c3 */ /* 0x000ea20000008800 */
[----:B------:R-:W-:Y:S01]  /*1400*/  UMOV UR4, 0x400 ;  /* 0x0000040000047882 */ /* 0x000fe20000000000 */
[----:B------:R-:W-:Y:S02]  /*1410*/  IMAD.U32 R3, RZ, RZ, UR38 ;  /* 0x00000026ff037e24 */ /* 0x000fe4000f8e00ff */
[----:B01----:R-:W-:-:S03]  /*1420*/  IMAD.U32 R5, RZ, RZ, UR39 ;  /* 0x00000027ff057e24 */ /* 0x003fc6000f8e00ff */
[----:B------:R-:W-:Y:S01]  /*1430*/  SHF.L.U32 R3, R3, 0x1f, RZ ;  /* 0x0000001f03037819 */ /* 0x000fe200000006ff */
[----:B--2---:R-:W-:-:S06]  /*1440*/  ULEA UR4, UR5, UR4, 0x18 ;  /* 0x0000000405047291 */ /* 0x004fcc000f8ec03f */
[----:B------:R-:W-:-:S04]  /*1450*/  IMAD.U32 R0, RZ, RZ, UR4 ;  /* 0x00000004ff007e24 */ /* 0x000fc8000f8e00ff */
[----:B------:R-:W-:-:S04]  /*1460*/  IMAD R4, R5, 0x8, R0 ;  /* 0x0000000805047824 */ /* 0x000fc800078e0200 */
[----:B------:R0:W1:Y:S01]  /*1470*/  SYNCS.PHASECHK.TRANS64.TRYWAIT P1, [R4+URZ], R3 ;  /* 0x00000003040075a7 */ /* 0x000062000802017f */
[----:B------:R-:W-:Y:S05]  /*1480*/  @!P0 BRA `(.L_x_18) ;  /* 0x0000000000048947 */ /* 0x000fea0003800000 */
[----:B------:R-:W-:Y:S01]  /*1490*/  BPT.TRAP 0x1 ;  /* 0x000000040000795c */ /* 0x000fe20000300000 */
.L_x_18:
[----:B-1----:R-:W-:Y:S05]  /*14a0*/  @P1 BRA `(.L_x_19) ;  /* 0x0000000000081947 */ /* 0x002fea0003800000 */
[----:B------:R-:W1:Y:S02]  /*14b0*/  SYNCS.PHASECHK.TRANS64.TRYWAIT P1, [R4+URZ], R3 ;  /* 0x00000003040075a7 */ /* 0x000e64000802017f */
[----:B-1----:R-:W-:Y:S05]  /*14c0*/  @!P1 BRA `(.L_x_20) ;  /* 0x0000010400289947 */ /* 0x002fea0003800000 */
.L_x_19:
[----:B------:R-:W-:-:S04]  /*14d0*/  UIADD3 UR4, UR39, 0x1, URZ ;  /* 0x0000000127047890 */ /* 0x000fc8000fffe03f */
[----:B------:R-:W-:Y:S02]  /*14e0*/  UISETP.NE.AND UP0, UPT, UR4, 0x4, UPT ;  /* 0x000000040400788c */ /* 0x000fe4000bf05270 */
[----:B01----:R-:W-:Y:S02]  /*14f0*/  IMAD.U32 R3, RZ, RZ, UR4 ;  /* 0x00000004ff037e24 */ /* 0x003fe4000f8e00ff */
[----:B------:R-:W-:Y:S02]  /*1500*/  USEL UR4, URZ, 0x1, UP0 ;  /* 0x000000013f047887 */ /* 0x000fe40008000000 */
[----:B------:R-:W-:Y:S02]  /*1510*/  PLOP3.LUT P1, PT, PT, PT, UP0, 0x80, 0x0 ;  /* 0x000000000000781c */ /* 0x000fe40003f2f008 */
[----:B------:R-:W-:Y:S02]  /*1520*/  ULOP3.LUT UR4, UR38, UR4, URZ, 0x3c, !UPT ;  /* 0x0000000426047292 */ /* 0x000fe4000f8e3c3f */
[----:B------:R-:W-:-:S04]  /*1530*/  SEL R3, R3, RZ, P1 ;  /* 0x000000ff03037207 */ /* 0x000fc80000800000 */
[----:B------:R-:W-:Y:S01]  /*1540*/  IMAD.U32 R171, RZ, RZ, UR4 ;  /* 0x00000004ffab7e24 */ /* 0x000fe2000f8e00ff */
[----:B------:R-:W-:Y:S06]  /*1550*/  @!P0 BRA `(.L_x_21) ;  /* 0x0000000000048947 */ /* 0x000fec0003800000 */
[----:B------:R-:W-:Y:S01]  /*1560*/  BPT.TRAP 0x1 ;  /* 0x000000040000795c */ /* 0x000fe20000300000 */
.L_x_21:
[C---:B------:R-:W-:Y:S01]  /*1570*/  IMAD.SHL.U32 R7, R18.reuse, 0x200, RZ ;  /* 0x0000020012077824 */ /* 0x040fe200078e00ff */
[C---:B------:R-:W-:Y:S01]  /*1580*/  LOP3.LUT R4, R18.reuse, 0x2, RZ, 0xc0, !PT ;  /* 0x0000000212047812 */ /* 0x040fe200078ec0ff */
[----:B------:R-:W-:Y:S01]  /*1590*/  USHF.L.U32 UR4, UR39, 0xf, URZ ;  /* 0x0000000f27047899 */ /* 0x000fe2000800063f */
[----:B------:R-:W-:Y:S01]  /*15a0*/  LOP3.LUT R6, R18, 0xe0, RZ, 0xc0, !PT ;  /* 0x000000e012067812 */ /* 0x000fe200078ec0ff */
[----:B------:R-:W-:Y:S01]  /*15b0*/  IMAD.MOV.U32 R172, RZ, RZ, 0x90 ;  /* 0x00000090ffac7424 */ /* 0x000fe200078e00ff */
[----:B------:R-:W-:Y:S01]  /*15c0*/  LOP3.LUT R7, R7, 0x200, RZ, 0xc0, !PT ;  /* 0x0000020007077812 */ /* 0x000fe200078ec0ff */
[----:B------:R-:W-:Y:S01]  /*15d0*/  IMAD.SHL.U32 R4, R4, 0x200, RZ ;  /* 0x0000020004047824 */ /* 0x000fe200078e00ff */
[----:B------:R-:W-:Y:S01]  /*15e0*/  SHF.R.U32.HI R5, RZ, 0x2, R18 ;  /* 0x00000002ff057819 */ /* 0x000fe20000011612 */
[----:B------:R-:W-:Y:S01]  /*15f0*/  IMAD.MOV.U32 R173, RZ, RZ, 0x120 ;  /* 0x00000120ffad7424 */ /* 0x000fe200078e00ff */
[----:B------:R-:W-:Y:S01]  /*1600*/  LEA.HI R6, R6, R7, RZ, 0x1f ;  /* 0x0000000706067211 */ /* 0x000fe200078ff8ff */
[C---:B------:R-:W-:Y:S01]  /*1610*/  IMAD.SHL.U32 R7, R18.reuse, 0x40, RZ ;  /* 0x0000004012077824 */ /* 0x040fe200078e00ff */
[----:B------:R-:W-:Y:S01]  /*1620*/  LOP3.LUT R5, R5, 0x7, RZ, 0xc0, !PT ;  /* 0x0000000705057812 */ /* 0x000fe200078ec0ff */
[----:B------:R-:W-:Y:S01]  /*1630*/  IMAD R15, R3, 0x8, R0 ;  /* 0x00000008030f7824 */ /* 0x000fe200078e0200 */
[----:B------:R-:W-:Y:S01]  /*1640*/  R2P PR, R18, 0x60 ;  /* 0x0000006012007804 */ /* 0x000fe20000000000 */
[----:B------:R-:W-:Y:S01]  /*1650*/  BSSY B0, `(.L_x_22) ;  /* 0x00000d6000007945 */ /* 0x000fe20003800000 */
[----:B------:R-:W-:-:S02]  /*1660*/  LOP3.LUT R5, R4, 0xfffffe00, R5, 0xe2, !PT ;  /* 0xfffffe0004057812 */ /* 0x000fc400078ee205 */
[----:B------:R-:W-:Y:S02]  /*1670*/  LOP3.LUT R6, R6, 0x40, R7, 0x78, !PT ;  /* 0x0000004006067812 */ /* 0x000fe400078e7807 */
[----:B------:R-:W-:Y:S02]  /*1680*/  SHF.R.S32.HI R7, RZ, 0x1f, R24 ;  /* 0x0000001fff077819 */ /* 0x000fe40000011418 */
[----:B------:R-:W-:Y:S02]  /*1690*/  LOP3.LUT R5, R5, R6, RZ, 0xfc, !PT ;  /* 0x0000000605057212 */ /* 0x000fe400078efcff */
[----:B------:R-:W-:Y:S02]  /*16a0*/  LEA.HI R4, R7, R24, RZ, 0x2 ;  /* 0x0000001807047211 */ /* 0x000fe400078f10ff */
[----:B------:R-:W-:Y:S02]  /*16b0*/  LOP3.LUT R11, R5, UR4, RZ, 0xfc, !PT ;  /* 0x00000004050b7c12 */ /* 0x000fe4000f8efcff */
[----:B------:R-:W-:-:S02]  /*16c0*/  SEL R6, R172, 0x70, !P5 ;  /* 0x00000070ac067807 */ /* 0x000fc40006800000 */
[----:B------:R-:W-:Y:S01]  /*16d0*/  LOP3.LUT R9, R4, 0xfffffffc, RZ, 0xc0, !PT ;  /* 0xfffffffc04097812 */ /* 0x000fe200078ec0ff */
[----:B------:R-:W-:Y:S01]  /*16e0*/  IMAD.IADD R11, R0, 0x1, R11 ;  /* 0x00000001000b7824 */ /* 0x000fe200078e020b */
[----:B------:R-:W-:Y:S02]  /*16f0*/  SEL R4, R173, 0xe0, !P6 ;  /* 0x000000e0ad047807 */ /* 0x000fe40007000000 */
[----:B------:R-:W-:Y:S01]  /*1700*/  SHF.L.U32 R66, R171, 0x1f, RZ ;  /* 0x0000001fab427819 */ /* 0x000fe200000006ff */
[----:B------:R-:W-:Y:S01]  /*1710*/  IMAD.IADD R13, R11, 0x1, R6 ;  /* 0x000000010b0d7824 */ /* 0x000fe200078e0206 */
[----:B------:R-:W-:Y:S01]  /*1720*/  LEA.HI R7, R7, R24, RZ, 0x3 ;  /* 0x0000001807077211 */ /* 0x000fe200078f18ff */
[----:B------:R-:W-:Y:S01]  /*1730*/  IMAD.IADD R10, R11, 0x1, R4 ;  /* 0x000000010b0a7824 */ /* 0x000fe200078e0204 */
[----:B------:R0:W1:Y:S01]  /*1740*/  SYNCS.PHASECHK.TRANS64.TRYWAIT P3, [R15+URZ], R66 ;  /* 0x000000420f0075a7 */ /* 0x000062000806017f */
[----:B------:R-:W-:Y:S01]  /*1750*/  LDS.U8 R19, [R11+0x800] ;  /* 0x000800000b137984 */ /* 0x000fe20000000000 */
[----:B------:R-:W-:Y:S01]  /*1760*/  IMAD.IADD R12, R4, 0x1, R13 ;  /* 0x00000001040c7824 */ /* 0x000fe200078e020d */
[----:B------:R-:W-:Y:S01]  /*1770*/  SHF.R.S32.HI R7, RZ, 0x3, R7 ;  /* 0x00000003ff077819 */ /* 0x000fe20000011407 */
[----:B------:R-:W-:Y:S01]  /*1780*/  IMAD.IADD R14, R24, 0x1, -R9 ;  /* 0x00000001180e7824 */ /* 0x000fe200078e0a09 */
[----:B------:R-:W2:Y:S01]  /*1790*/  LDS.U8 R20, [R13+0x800] ;  /* 0x000800000d147984 */ /* 0x000ea20000000000 */
[----:B------:R-:W-:-:S02]  /*17a0*/  IMAD.MOV.U32 R9, RZ, RZ, -0x650a62f0 ;  /* 0x9af59d10ff097424 */ /* 0x000fc400078e00ff */
[C---:B------:R-:W-:Y:S01]  /*17b0*/  IMAD R8, R14.reuse, 0xc, RZ ;  /* 0x0000000c0e087824 */ /* 0x040fe200078e02ff */
[----:B------:R-:W-:Y:S01]  /*17c0*/  LDS.U8 R21, [R11+0x808] ;  /* 0x000808000b157984 */ /* 0x000fe20000000000 */
[----:B0-----:R-:W-:Y:S02]  /*17d0*/  IMAD.MOV.U32 R15, RZ, RZ, 0x8d10d10 ;  /* 0x08d10d10ff0f7424 */ /* 0x001fe400078e00ff */
[----:B------:R-:W-:Y:S01]  /*17e0*/  VIADD R14, R14, 0x4 ;  /* 0x000000040e0e7836 */ /* 0x000fe20000000000 */
[----:B------:R-:W-:Y:S01]  /*17f0*/  LDS.U8 R25, [R11+0x1000] ;  /* 0x001000000b197984 */ /* 0x000fe20000000000 */
[-C--:B------:R-:W-:Y:S02]  /*1800*/  SHF.R.U64 R9, R9, R8.reuse, 0xdd3f ;  /* 0x0000dd3f09097419 */ /* 0x080fe40000001208 */
[----:B------:R-:W-:Y:S01]  /*1810*/  SHF.R.U64 R15, R15, R8, 0xb08b ;  /* 0x0000b08b0f0f7419 */ /* 0x000fe20000001208 */
[----:B------:R-:W0:Y:S01]  /*1820*/  LDS.U8 R30, [R13+0x808] ;  /* 0x000808000d1e7984 */ /* 0x000e220000000000 */
[----:B------:R-:W-:Y:S01]  /*1830*/  IMAD R8, R7, 0x3, RZ ;  /* 0x0000000307087824 */ /* 0x000fe200078e02ff */
[----:B------:R-:W-:-:S02]  /*1840*/  LOP3.LUT R9, R9, 0xfff, RZ, 0xc0, !PT ;  /* 0x00000fff09097812 */ /* 0x000fc400078ec0ff */
[----:B------:R-:W3:Y:S01]  /*1850*/  LDS.U8 R36, [R13+0x1000] ;  /* 0x001000000d247984 */ /* 0x000ee20000000000 */
[----:B------:R-:W-:Y:S02]  /*1860*/  LOP3.LUT R15, R15, 0xfff, RZ, 0xc0, !PT ;  /* 0x00000fff0f0f7812 */ /* 0x000fe400078ec0ff */
[-C--:B------:R-:W-:Y:S01]  /*1870*/  SHF.R.U32.HI R9, RZ, R8.reuse, R9 ;  /* 0x00000008ff097219 */ /* 0x080fe20000011609 */
[----:B------:R-:W-:Y:S01]  /*1880*/  LDS.U8 R29, [R11+0x1008] ;  /* 0x001008000b1d7984 */ /* 0x000fe20000000000 */
[----:B------:R-:W-:-:S03]  /*1890*/  SHF.R.U32.HI R8, RZ, R8, R15 ;  /* 0x00000008ff087219 */ /* 0x000fc6000001160f */
[----:B------:R-:W-:Y:S04]  /*18a0*/  LDS.U8 R31, [R11+0x4800] ;  /* 0x004800000b1f7984 */ /* 0x000fe80000000000 */
[----:B------:R-:W-:Y:S04]  /*18b0*/  LDS.U8 R33, [R11+0x4808] ;  /* 0x004808000b217984 */ /* 0x000fe80000000000 */
[----:B------:R-:W-:Y:S04]  /*18c0*/  LDS.U8 R35, [R11+0x5000] ;  /* 0x005000000b237984 */ /* 0x000fe80000000000 */
[----:B------:R-:W-:Y:S04]  /*18d0*/  LDS.U8 R37, [R11+0x5008] ;  /* 0x005008000b257984 */ /* 0x000fe80000000000 */
[----:B------:R-:W4:Y:S01]  /*18e0*/  LDS.U8 R40, [R13+0x1008] ;  /* 0x001008000d287984 */ /* 0x000f220000000000 */
[----:B--2---:R-:W-:Y:S01]  /*18f0*/  PRMT R19, R20, 0x7604, R19 ;  /* 0x0000760414137816 */ /* 0x004fe20000000013 */
[----:B------:R-:W-:-:S02]  /*1900*/  IMAD.MOV.U32 R20, RZ, RZ, RZ ;  /* 0x000000ffff147224 */ /* 0x000fc400078e00ff */
[----:B------:R-:W2:Y:S04]  /*1910*/  LDS.U8 R46, [R13+0x4800] ;  /* 0x004800000d2e7984 */ /* 0x000ea80000000000 */
[----:B------:R-:W1:Y:S04]  /*1920*/  LDS.U8 R50, [R13+0x4808] ;  /* 0x004808000d327984 */ /* 0x000e680000000000 */
[----:B------:R-:W1:Y:S01]  /*1930*/  LDS.U8 R56, [R13+0x5000] ;  /* 0x005000000d387984 */ /* 0x000e620000000000 */
[----:B0-----:R-:W-:-:S03]  /*1940*/  PRMT R21, R30, 0x7604, R21 ;  /* 0x000076041e157816 */ /* 0x001fc60000000015 */
[----:B------:R-:W0:Y:S01]  /*1950*/  LDS.U8 R60, [R13+0x5008] ;  /* 0x005008000d3c7984 */ /* 0x000e220000000000 */
[----:B---3--:R-:W-:-:S03]  /*1960*/  PRMT R25, R36, 0x7604, R25 ;  /* 0x0000760424197816 */ /* 0x008fc60000000019 */
[----:B------:R-:W3:Y:S04]  /*1970*/  LDS.U8 R26, [R10+0x800] ;  /* 0x000800000a1a7984 */ /* 0x000ee80000000000 */
[----:B------:R-:W3:Y:S04]  /*1980*/  LDS.U8 R32, [R10+0x808] ;  /* 0x000808000a207984 */ /* 0x000ee80000000000 */
[----:B------:R-:W3:Y:S04]  /*1990*/  LDS.U8 R38, [R10+0x1000] ;  /* 0x001000000a267984 */ /* 0x000ee80000000000 */
[----:B------:R-:W3:Y:S04]  /*19a0*/  LDS.U8 R42, [R10+0x1008] ;  /* 0x001008000a2a7984 */ /* 0x000ee80000000000 */
[----:B------:R-:W3:Y:S04]  /*19b0*/  LDS.U8 R48, [R10+0x4800] ;  /* 0x004800000a307984 */ /* 0x000ee80000000000 */
[----:B------:R-:W3:Y:S01]  /*19c0*/  LDS.U8 R52, [R10+0x4808] ;  /* 0x004808000a347984 */ /* 0x000ee20000000000 */
[----:B----4-:R-:W-:-:S03]  /*19d0*/  PRMT R29, R40, 0x7604, R29 ;  /* 0x00007604281d7816 */ /* 0x010fc6000000001d */
[----:B------:R-:W4:Y:S01]  /*19e0*/  LDS.U8 R58, [R10+0x5000] ;  /* 0x005000000a3a7984 */ /* 0x000f220000000000 */
[----:B--2---:R-:W-:-:S03]  /*19f0*/  PRMT R31, R46, 0x7604, R31 ;  /* 0x000076042e1f7816 */ /* 0x004fc6000000001f */
[----:B------:R-:W2:Y:S01]  /*1a00*/  LDS.U8 R62, [R10+0x5008] ;  /* 0x005008000a3e7984 */ /* 0x000ea20000000000 */
[----:B-1----:R-:W-:-:S03]  /*1a10*/  PRMT R33, R50, 0x7604, R33 ;  /* 0x0000760432217816 */ /* 0x002fc60000000021 */
[----:B------:R-:W1:Y:S01]  /*1a20*/  LDS.U8 R28, [R12+0x800] ;  /* 0x000800000c1c7984 */ /* 0x000e620000000000 */
[----:B------:R-:W-:-:S03]  /*1a30*/  PRMT R35, R56, 0x7604, R35 ;  /* 0x0000760438237816 */ /* 0x000fc60000000023 */
[----:B------:R-:W1:Y:S01]  /*1a40*/  LDS.U8 R34, [R12+0x808] ;  /* 0x000808000c227984 */ /* 0x000e620000000000 */
[----:B0-----:R-:W-:-:S03]  /*1a50*/  PRMT R37, R60, 0x7604, R37 ;  /* 0x000076043c257816 */ /* 0x001fc60000000025 */
[----:B------:R-:W0:Y:S01]  /*1a60*/  LDS.U8 R27, [R12+0x1000] ;  /* 0x001000000c1b7984 */ /* 0x000e220000000000 */
[----:B---3--:R-:W-:-:S03]  /*1a70*/  PRMT R19, R26, 0x7054, R19 ;  /* 0x000070541a137816 */ /* 0x008fc60000000013 */
[----:B------:R-:W3:Y:S01]  /*1a80*/  LDS.U8 R44, [R12+0x1008] ;  /* 0x001008000c2c7984 */ /* 0x000ee20000000000 */
[----:B------:R-:W-:-:S03]  /*1a90*/  PRMT R21, R32, 0x7054, R21 ;  /* 0x0000705420157816 */ /* 0x000fc60000000015 */
[----:B------:R-:W3:Y:S01]  /*1aa0*/  LDS.U8 R152, [R12+0x4800] ;  /* 0x004800000c987984 */ /* 0x000ee20000000000 */
[----:B------:R-:W-:-:S03]  /*1ab0*/  PRMT R26, R38, 0x7054, R25 ;  /* 0x00007054261a7816 */ /* 0x000fc60000000019 */
[----:B------:R-:W3:Y:S01]  /*1ac0*/  LDS.U8 R54, [R12+0x4808] ;  /* 0x004808000c367984 */ /* 0x000ee20000000000 */
[----:B------:R-:W-:-:S03]  /*1ad0*/  PRMT R29, R42, 0x7054, R29 ;  /* 0x000070542a1d7816 */ /* 0x000fc6000000001d */
[----:B------:R-:W3:Y:S01]  /*1ae0*/  LDS.U8 R154, [R12+0x5000] ;  /* 0x005000000c9a7984 */ /* 0x000ee20000000000 */
[----:B------:R-:W-:-:S03]  /*1af0*/  PRMT R31, R48, 0x7054, R31 ;  /* 0x00007054301f7816 */ /* 0x000fc6000000001f */
[----:B------:R-:W3:Y:S01]  /*1b00*/  LDS.U8 R64, [R12+0x5008] ;  /* 0x005008000c407984 */ /* 0x000ee20000000000 */
[----:B------:R-:W-:Y:S02]  /*1b10*/  PRMT R33, R52, 0x7054, R33 ;  /* 0x0000705434217816 */ /* 0x000fe40000000021 */
[----:B----4-:R-:W-:Y:S02]  /*1b20*/  PRMT R35, R58, 0x7054, R35 ;  /* 0x000070543a237816 */ /* 0x010fe40000000023 */
[----:B--2---:R-:W-:Y:S02]  /*1b30*/  PRMT R37, R62, 0x7054, R37 ;  /* 0x000070543e257816 */ /* 0x004fe40000000025 */
[----:B-1----:R-:W-:Y:S01]  /*1b40*/  PRMT R24, R28, 0x654, R19 ;  /* 0x000006541c187816 */ /* 0x002fe20000000013 */
[----:B------:R-:W-:Y:S01]  /*1b50*/  IMAD.MOV.U32 R28, RZ, RZ, R9 ;  /* 0x000000ffff1c7224 */ /* 0x000fe200078e0009 */
[----:B------:R-:W-:Y:S02]  /*1b60*/  LOP3.LUT R19, R18, 0xf, RZ, 0xc0, !PT ;  /* 0x0000000f12137812 */ /* 0x000fe400078ec0ff */
[----:B------:R-:W-:Y:S01]  /*1b70*/  PRMT R25, R34, 0x654, R21 ;  /* 0x0000065422197816 */ /* 0x000fe20000000015 */
[----:B------:R-:W-:Y:S01]  /*1b80*/  IMAD.MOV.U32 R21, RZ, RZ, R8 ;  /* 0x000000ffff157224 */ /* 0x000fe200078e0008 */
[----:B0-----:R-:W-:-:S02]  /*1b90*/  PRMT R26, R27, 0x654, R26 ;  /* 0x000006541b1a7816 */ /* 0x001fc4000000001a */
[----:B---3--:R-:W-:Y:S02]  /*1ba0*/  PRMT R27, R44, 0x654, R29 ;  /* 0x000006542c1b7816 */ /* 0x008fe4000000001d */
[----:B------:R-:W-:Y:S02]  /*1bb0*/  PRMT R152, R152, 0x654, R31 ;  /* 0x0000065498987816 */ /* 0x000fe4000000001f */
[----:B------:R-:W-:Y:S02]  /*1bc0*/  PRMT R153, R54, 0x654, R33 ;  /* 0x0000065436997816 */ /* 0x000fe40000000021 */
[----:B------:R-:W-:Y:S02]  /*1bd0*/  PRMT R154, R154, 0x654, R35 ;  /* 0x000006549a9a7816 */ /* 0x000fe40000000023 */
[----:B------:R-:W-:-:S07]  /*1be0*/  PRMT R155, R64, 0x654, R37 ;  /* 0x00000654409b7816 */ /* 0x000fce0000000025 */
.L_x_24:
[----:B0-----:R-:W-:Y:S01]  /*1bf0*/  IMAD R15, R20, 0x2, R7 ;  /* 0x00000002140f7824 */ /* 0x001fe200078e0207 */
[----:B------:R-:W-:Y:S01]  /*1c00*/  LOP3.LUT R29, R28, 0x7, RZ, 0xc0, !PT ;  /* 0x000000071c1d7812 */ /* 0x000fe200078ec0ff */
[----:B------:R-:W-:Y:S01]  /*1c10*/  IMAD.U32 R36, RZ, RZ, UR39 ;  /* 0x00000027ff247e24 */ /* 0x000fe2000f8e00ff */
[----:B------:R-:W-:Y:S01]  /*1c20*/  UMOV UR4, 0xffffffff ;  /* 0xffffffff00047882 */ /* 0x000fe20000000000 */
[C---:B------:R-:W-:Y:S01]  /*1c30*/  VIADD R30, R15.reuse, 0xfffffffc ;  /* 0xfffffffc0f1e7836 */ /* 0x040fe20000000000 */
[----:B------:R-:W-:Y:S01]  /*1c40*/  ISETP.GE.AND P1, PT, R15, 0x4, PT ;  /* 0x000000040f00780c */ /* 0x000fe20003f26270 */
[----:B------:R-:W-:Y:S01]  /*1c50*/  IMAD.MOV.U32 R174, RZ, RZ, 0x240 ;  /* 0x00000240ffae7424 */ /* 0x000fe200078e00ff */
[----:B------:R-:W-:Y:S02]  /*1c60*/  SHF.R.S32.HI R28, RZ, 0x3, R28 ;  /* 0x00000003ff1c7819 */ /* 0x000fe4000001141c */
[----:B------:R-:W-:-:S04]  /*1c70*/  SEL R29, R29, R14, !P1 ;  /* 0x0000000e1d1d7207 */ /* 0x000fc80004800000 */
[C---:B------:R-:W-:Y:S01]  /*1c80*/  LOP3.LUT R32, R29.reuse, 0x1, RZ, 0xc0, !PT ;  /* 0x000000011d207812 */ /* 0x040fe200078ec0ff */
[C---:B------:R-:W-:Y:S02]  /*1c90*/  IMAD.SHL.U32 R31, R29.reuse, 0x10, RZ ;  /* 0x000000101d1f7824 */ /* 0x040fe400078e00ff */
[----:B------:R-:W-:Y:S02]  /*1ca0*/  VIADD R15, R29, 0x1 ;  /* 0x000000011d0f7836 */ /* 0x000fe40000000000 */
[----:B------:R-:W-:Y:S02]  /*1cb0*/  @!P1 LOP3.LUT R30, R21, 0x7, RZ, 0xc0, !PT ;  /* 0x00000007151e9812 */ /* 0x000fe400078ec0ff */
[----:B------:R-:W-:Y:S02]  /*1cc0*/  ISETP.NE.U32.AND P1, PT, R32, 0x1, PT ;  /* 0x000000012000780c */ /* 0x000fe40003f25070 */
[----:B------:R-:W-:Y:S01]  /*1cd0*/  ISETP.NE.AND P4, PT, R29, R30, PT ;  /* 0x0000001e1d00720c */ /* 0x000fe20003f85270 */
[----:B------:R-:W-:Y:S01]  /*1ce0*/  VIADD R32, R30, 0x1 ;  /* 0x000000011e207836 */ /* 0x000fe20000000000 */
[----:B------:R-:W-:-:S02]  /*1cf0*/  LOP3.LUT R33, R31, 0x70, RZ, 0xc0, !PT ;  /* 0x000000701f217812 */ /* 0x000fc400078ec0ff */
[----:B------:R-:W-:Y:S02]  /*1d00*/  SEL R31, R15, R30, !P4 ;  /* 0x0000001e0f1f7207 */ /* 0x000fe40006000000 */
[----:B------:R-:W-:Y:S01]  /*1d10*/  SEL R15, R172, 0x70, P1 ;  /* 0x00000070ac0f7807 */ /* 0x000fe20000800000 */
[----:B------:R-:W-:Y:S01]  /*1d20*/  IMAD R33, R30, 0x800, R33 ;  /* 0x000008001e217824 */ /* 0x000fe200078e0221 */
[----:B------:R-:W-:Y:S01]  /*1d30*/  R2P PR, R29, 0x6 ;  /* 0x000000061d007804 */ /* 0x000fe20000000000 */
[C---:B------:R-:W-:Y:S01]  /*1d40*/  IMAD.SHL.U32 R34, R31.reuse, 0x10, RZ ;  /* 0x000000101f227824 */ /* 0x040fe200078e00ff */
[----:B------:R-:W-:Y:S01]  /*1d50*/  LOP3.LUT R37, R31, 0x1, RZ, 0xc0, !PT ;  /* 0x000000011f257812 */ /* 0x000fe200078ec0ff */
[----:B------:R-:W-:Y:S01]  /*1d60*/  IMAD R15, R170, R15, R19 ;  /* 0x0000000faa0f7224 */ /* 0x000fe200078e0213 */
[----:B------:R-:W-:Y:S01]  /*1d70*/  SEL R32, R32, R29, !P4 ;  /* 0x0000001d20207207 */ /* 0x000fe20006000000 */
[----:B------:R-:W-:Y:S01]  /*1d80*/  IMAD R33, R36, 0x4000, R33 ;  /* 0x0000400024217824 */ /* 0x000fe200078e0221 */
[----:B------:R-:W-:-:S02]  /*1d90*/  LOP3.LUT R35, R34, 0x70, RZ, 0xc0, !PT ;  /* 0x0000007022237812 */ /* 0x000fc400078ec0ff */
[----:B------:R-:W-:Y:S02]  /*1da0*/  ISETP.NE.U32.AND P4, PT, R37, 0x1, PT ;  /* 0x000000012500780c */ /* 0x000fe40003f85070 */
[----:B------:R-:W-:Y:S01]  /*1db0*/  IADD3 R44, R0, R33, R15 ;  /* 0x00000021002c7210 */ /* 0x000fe20007ffe00f */
[----:B------:R-:W-:Y:S01]  /*1dc0*/  IMAD R35, R32, 0x800, R35 ;  /* 0x0000080020237824 */ /* 0x000fe200078e0223 */
[----:B------:R-:W-:Y:S02]  /*1dd0*/  SEL R33, R172, 0x70, P4 ;  /* 0x00000070ac217807 */ /* 0x000fe40002000000 */
[----:B------:R-:W-:Y:S01]  /*1de0*/  SHF.R.S32.HI R21, RZ, 0x3, R21 ;  /* 0x00000003ff157819 */ /* 0x000fe20000011415 */
[C---:B------:R-:W-:Y:S01]  /*1df0*/  VIADD R15, R44.reuse, 0x20800 ;  /* 0x000208002c0f7836 */ /* 0x040fe20000000000 */
[----:B------:R0:W1:Y:S01]  /*1e00*/  LDS.U8 R38, [R44+0x20c00] ;  /* 0x020c00002c267984 */ /* 0x0000620000000000 */
[----:B------:R-:W-:Y:S02]  /*1e10*/  VIADD R34, R44, 0x20920 ;  /* 0x000209202c227836 */ /* 0x000fe40000000000 */
[----:B------:R-:W-:Y:S01]  /*1e20*/  @P1 VIADD R34, R15, 0xe0 ;  /* 0x000000e00f221836 */ /* 0x000fe20000000000 */
[----:B------:R-:W-:Y:S01]  /*1e30*/  SEL R15, R174, 0x1c0, !P2 ;  /* 0x000001c0ae0f7807 */ /* 0x000fe20005000000 */
[----:B------:R-:W-:Y:S01]  /*1e40*/  IMAD R35, R36, 0x4000, R35 ;  /* 0x0000400024237824 */ /* 0x000fe200078e0223 */
[----:B------:R-:W-:Y:S01]  /*1e50*/  R2P PR, R31, 0x6 ;  /* 0x000000061f007804 */ /* 0x000fe20000000000 */
[----:B------:R-:W-:Y:S01]  /*1e60*/  IMAD R33, R170, R33, R19 ;  /* 0x00000021aa217224 */ /* 0x000fe200078e0213 */
[----:B------:R0:W2:Y:S01]  /*1e70*/  LDS.U8 R39, [R34+0x400] ;  /* 0x0004000022277984 */ /* 0x0000a20000000000 */
[----:B------:R-:W-:-:S02]  /*1e80*/  IMAD.IADD R48, R15, 0x1, R44 ;  /* 0x000000010f307824 */ /* 0x000fc400078e022c */
[----:B------:R-:W-:Y:S01]  /*1e90*/  SEL R42, R174, 0x1c0, !P2 ;  /* 0x000001c0ae2a7807 */ /* 0x000fe20005000000 */
[----:B------:R-:W-:Y:S01]  /*1ea0*/  IMAD.IADD R15, R15, 0x1, R34 ;  /* 0x000000010f0f7824 */ /* 0x000fe200078e0222 */
[----:B------:R-:W-:Y:S01]  /*1eb0*/  IADD3 R51, R0, R35, R33 ;  /* 0x0000002300337210 */ /* 0x000fe20007ffe021 */
[----:B------:R0:W3:Y:S04]  /*1ec0*/  LDS.U8 R36, [R48+0x20800] ;  /* 0x0208000030247984 */ /* 0x0000e80000000000 */
[C---:B------:R-:W-:Y:S01]  /*1ed0*/  VIADD R35, R51.reuse, 0x20800 ;  /* 0x0002080033237836 */ /* 0x040fe20000000000 */
[----:B------:R0:W4:Y:S01]  /*1ee0*/  LDS.U8 R33, [R44+0x20800] ;  /* 0x020800002c217984 */ /* 0x0001220000000000 */
[----:B------:R-:W-:Y:S02]  /*1ef0*/  VIADD R45, R51, 0x20920 ;  /* 0x00020920332d7836 */ /* 0x000fe40000000000 */
[----:B------:R-:W-:Y:S01]  /*1f00*/  @P1 VIADD R45, R35, 0xe0 ;  /* 0x000000e0232d1836 */ /* 0x000fe20000000000 */
[----:B------:R0:W0:Y:S01]  /*1f10*/  LDS.U8 R40, [R48+0x20c00] ;  /* 0x020c000030287984 */ /* 0x0000220000000000 */
[----:B------:R-:W-:-:S02]  /*1f20*/  IMAD.IADD R52, R42, 0x1, R51 ;  /* 0x000000012a347824 */ /* 0x000fc400078e0233 */
[----:B------:R-:W-:Y:S01]  /*1f30*/  IMAD.IADD R46, R42, 0x1, R45 ;  /* 0x000000012a2e7824 */ /* 0x000fe200078e022d */
[----:B------:R0:W0:Y:S04]  /*1f40*/  LDS.U8 R35, [R34] ;  /* 0x0000000022237984 */ /* 0x0000280000000000 */
[----:B------:R0:W0:Y:S04]  /*1f50*/  LDS.U8 R43, [R51+0x20800] ;  /* 0x02080000332b7984 */ /* 0x0000280000000000 */
[----:B------:R0:W0:Y:S04]  /*1f60*/  LDS.U8 R47, [R51+0x20c00] ;  /* 0x020c0000332f7984 */ /* 0x0000280000000000 */
[----:B------:R0:W0:Y:S04]  /*1f70*/  LDS.U8 R37, [R15] ;  /* 0x000000000f257984 */ /* 0x0000280000000000 */
[----:B------:R0:W0:Y:S04]  /*1f80*/  LDS.U8 R41, [R15+0x400] ;  /* 0x000400000f297984 */ /* 0x0000280000000000 */
[----:B------:R0:W0:Y:S04]  /*1f90*/  LDS.U8 R42, [R45] ;  /* 0x000000002d2a7984 */ /* 0x0000280000000000 */
[----:B------:R0:W0:Y:S04]  /*1fa0*/  LDS.U8 R48, [R45+0x400] ;  /* 0x000400002d307984 */ /* 0x0000280000000000 */
[----:B------:R0:W0:Y:S04]  /*1fb0*/  LDS.U8 R44, [R52+0x20800] ;  /* 0x02080000342c7984 */ /* 0x0000280000000000 */
[----:B------:R0:W0:Y:S04]  /*1fc0*/  LDS.U8 R49, [R52+0x20c00] ;  /* 0x020c000034317984 */ /* 0x0000280000000000 */
[----:B------:R0:W0:Y:S04]  /*1fd0*/  LDS.U8 R34, [R46] ;  /* 0x000000002e227984 */ /* 0x0000280000000000 */
[----:B------:R0:W0:Y:S01]  /*1fe0*/  LDS.U8 R50, [R46+0x400] ;  /* 0x000400002e327984 */ /* 0x0000220000000000 */
[----:B-1234-:R-:W-:Y:S05]  /*1ff0*/  BRA.DIV UR4, `(.L_x_23) ;  /* 0x000000fa04707947 */ /* 0x01efea000b800000 */
[----:B------:R-:W-:Y:S01]  /*2000*/  NOP ;  /* 0x0000000000007918 */ /* 0x000fe20000000000 */
.L_x_338:
[C---:B------:R-:W-:Y:S01]  /*2010*/  R2P PR, R30.reuse, 0x6 ;  /* 0x000000061e007804 */ /* 0x040fe20000000000 */
[----:B0-----:R-:W-:Y:S01]  /*2020*/  IMAD.U32 R46, RZ, RZ, UR39 ;  /* 0x00000027ff2e7e24 */ /* 0x001fe2000f8e00ff */
[C---:B------:R-:W-:Y:S01]  /*2030*/  LOP3.LUT R15, R30.reuse, 0x1, RZ, 0xc0, !PT ;  /* 0x000000011e0f7812 */ /* 0x040fe200078ec0ff */
[----:B------:R-:W-:Y:S02]  /*2040*/  IMAD.SHL.U32 R30, R30, 0x10, RZ ;  /* 0x000000101e1e7824 */ /* 0x000fe400078e00ff */
[----:B------:R-:W-:Y:S01]  /*2050*/  VIADD R20, R20, 0x1 ;  /* 0x0000000114147836 */ /* 0x000fe20000000000 */
[----:B------:R-:W-:Y:S02]  /*2060*/  ISETP.NE.U32.AND P4, PT, R15, 0x1, PT ;  /* 0x000000010f00780c */ /* 0x000fe40003f85070 */
[----:B------:R-:W-:Y:S02]  /*2070*/  LOP3.LUT R30, R30, 0x70, RZ, 0xc0, !PT ;  /* 0x000000701e1e7812 */ /* 0x000fe400078ec0ff */
[----:B------:R-:W-:-:S03]  /*2080*/  SEL R15, R173, 0xe0, !P1 ;  /* 0x000000e0ad0f7807 */ /* 0x000fc60004800000 */
[----:B------:R-:W-:Y:S01]  /*2090*/  IMAD R29, R29, 0x800, R30 ;  /* 0x000008001d1d7824 */ /* 0x000fe200078e021e */
[----:B------:R-:W-:Y:S01]  /*20a0*/  SEL R30, R172, 0x70, P4 ;  /* 0x00000070ac1e7807 */ /* 0x000fe20002000000 */
[----:B------:R-:W-:Y:S02]  /*20b0*/  IMAD R15, R170, R15, RZ ;  /* 0x0000000faa0f7224 */ /* 0x000fe400078e02ff */
[----:B------:R-:W-:Y:S02]  /*20c0*/  IMAD R29, R46, 0x4000, R29 ;  /* 0x000040002e1d7824 */ /* 0x000fe400078e021d */
[----:B------:R-:W-:Y:S01]  /*20d0*/  IMAD R15, R19, R30, R15 ;  /* 0x0000001e130f7224 */ /* 0x000fe200078e020f */
[----:B------:R-:W-:-:S04]  /*20e0*/  LOP3.LUT R30, R32, 0x1, RZ, 0xc0, !PT ;  /* 0x00000001201e7812 */ /* 0x000fc800078ec0ff */
[----:B------:R-:W-:-:S05]  /*20f0*/  IADD3 R45, R0, R29, R15 ;  /* 0x0000001d002d7210 */ /* 0x000fca0007ffe00f */
[C---:B------:R-:W-:Y:S01]  /*2100*/  VIADD R29, R45.reuse, 0x20800 ;  /* 0x000208002d1d7836 */ /* 0x040fe20000000000 */
[----:B------:R0:W-:Y:S01]  /*2110*/  STS.U8 [R45+0x20800], R33 ;  /* 0x020800212d007388 */ /* 0x0001e20000000000 */
[----:B------:R-:W-:Y:S02]  /*2120*/  VIADD R15, R45, 0x20a40 ;  /* 0x00020a402d0f7836 */ /* 0x000fe40000000000 */
[----:B------:R-:W-:Y:S01]  /*2130*/  @P2 VIADD R15, R29, 0x1c0 ;  /* 0x000001c01d0f2836 */ /* 0x000fe20000000000 */
[C---:B------:R-:W-:Y:S01]  /*2140*/  R2P PR, R32.reuse, 0x6 ;  /* 0x0000000620007804 */ /* 0x040fe20000000000 */
[----:B------:R-:W-:Y:S01]  /*2150*/  IMAD.SHL.U32 R32, R32, 0x10, RZ ;  /* 0x0000001020207824 */ /* 0x000fe200078e00ff */
[----:B------:R-:W-:Y:S02]  /*2160*/  ISETP.NE.U32.AND P4, PT, R30, 0x1, PT ;  /* 0x000000011e00780c */ /* 0x000fe40003f85070 */
[----:B------:R0:W-:Y:S01]  /*2170*/  STS.U8 [R15], R35 ;  /* 0x000000230f007388 */ /* 0x0001e20000000000 */
[----:B------:R-:W-:-:S02]  /*2180*/  SEL R29, R173, 0xe0, !P1 ;  /* 0x000000e0ad1d7807 */ /* 0x000fc40004800000 */
[----:B------:R-:W-:Y:S01]  /*2190*/  LOP3.LUT R32, R32, 0x70, RZ, 0xc0, !PT ;  /* 0x0000007020207812 */ /* 0x000fe200078ec0ff */
[----:B------:R0:W-:Y:S01]  /*21a0*/  STS.U8 [R45+0x20c00], R36 ;  /* 0x020c00242d007388 */ /* 0x0001e20000000000 */
[----:B------:R-:W-:Y:S01]  /*21b0*/  SEL R30, R172, 0x70, P4 ;  /* 0x00000070ac1e7807 */ /* 0x000fe20002000000 */
[----:B------:R-:W-:Y:S01]  /*21c0*/  IMAD R29, R170, R29, RZ ;  /* 0x0000001daa1d7224 */ /* 0x000fe200078e02ff */
[----:B------:R-:W-:Y:S01]  /*21d0*/  ISETP.NE.AND P1, PT, R20, 0x4, PT ;  /* 0x000000041400780c */ /* 0x000fe20003f25270 */
[----:B------:R-:W-:Y:S01]  /*21e0*/  IMAD R32, R31, 0x800, R32 ;  /* 0x000008001f207824 */ /* 0x000fe200078e0220 */
[----:B------:R0:W-:Y:S01]  /*21f0*/  STS.U8 [R15+0x400], R37 ;  /* 0x000400250f007388 */ /* 0x0001e20000000000 */
[----:B------:R-:W-:Y:S02]  /*2200*/  IMAD R30, R19, R30, R29 ;  /* 0x0000001e131e7224 */ /* 0x000fe400078e021d */
[----:B------:R-:W-:Y:S01]  /*2210*/  IMAD R29, R46, 0x4000, R32 ;  /* 0x000040002e1d7824 */ /* 0x000fe200078e0220 */
[----:B------:R0:W-:Y:S04]  /*2220*/  STS.U8 [R45+0x20801], R38 ;  /* 0x020801262d007388 */ /* 0x0001e80000000000 */
[----:B------:R-:W-:Y:S01]  /*2230*/  IADD3 R30, R0, R29, R30 ;  /* 0x0000001d001e7210 */ /* 0x000fe20007ffe01e */
[----:B------:R0:W-:Y:S04]  /*2240*/  STS.U8 [R15+0x1], R39 ;  /* 0x000001270f007388 */ /* 0x0001e80000000000 */
[----:B------:R0:W-:Y:S01]  /*2250*/  STS.U8 [R45+0x20c01], R40 ;  /* 0x020c01282d007388 */ /* 0x0001e20000000000 */
[----:B------:R-:W-:-:S02]  /*2260*/  VIADD R29, R30, 0x20800 ;  /* 0x000208001e1d7836 */ /* 0x000fc40000000000 */
[----:B------:R-:W-:Y:S01]  /*2270*/  VIADD R31, R30, 0x20a40 ;  /* 0x00020a401e1f7836 */ /* 0x000fe20000000000 */
[----:B------:R0:W-:Y:S01]  /*2280*/  STS.U8 [R15+0x401], R41 ;  /* 0x000401290f007388 */ /* 0x0001e20000000000 */
[----:B------:R-:W-:-:S03]  /*2290*/  @P2 VIADD R31, R29, 0x1c0 ;  /* 0x000001c01d1f2836 */ /* 0x000fc60000000000 */
[----:B------:R0:W-:Y:S04]  /*22a0*/  STS.U8 [R45+0x20804], R43 ;  /* 0x0208042b2d007388 */ /* 0x0001e80000000000 */
        /* <DEDUP_REMOVED lines=8> */
[----:B------:R0:W-:Y:S04]  /*2330*/  STS.U8 [R31], R42 ;  /* 0x0000002a1f007388 */ /* 0x0001e80000000000 */
[----:B------:R0:W-:Y:S04]  /*2340*/  STS.U8 [R30+0x20c00], R44 ;  /* 0x020c002c1e007388 */ /* 0x0001e80000000000 */
[----:B------:R0:W-:Y:S04]  /*2350*/  STS.U8 [R31+0x400], R34 ;  /* 0x000400221f007388 */ /* 0x0001e80000000000 */
[----:B------:R0:W-:Y:S04]  /*2360*/  STS.U8 [R30+0x20801], R47 ;  /* 0x0208012f1e007388 */ /* 0x0001e80000000000 */
[----:B------:R0:W-:Y:S04]  /*2370*/  STS.U8 [R31+0x1], R48 ;  /* 0x000001301f007388 */ /* 0x0001e80000000000 */
[----:B------:R0:W-:Y:S04]  /*2380*/  STS.U8 [R30+0x20c01], R49 ;  /* 0x020c01311e007388 */ /* 0x0001e80000000000 */
[----:B------:R0:W-:Y:S01]  /*2390*/  STS.U8 [R31+0x401], R50 ;  /* 0x000401321f007388 */ /* 0x0001e20000000000 */
[----:B------:R-:W-:Y:S05]  /*23a0*/  @P1 BRA `(.L_x_24) ;  /* 0xfffffff800101947 */ /* 0x000fea000383ffff */
[----:B------:R-:W-:Y:S05]  /*23b0*/  BSYNC B0 ;  /* 0x0000000000007941 */ /* 0x000fea0003800000 */
.L_x_22:
[----:B0-----:R-:W-:Y:S01]  /*23c0*/  LDS.U8 R15, [R11+0x1800] ;  /* 0x001800000b0f7984 */ /* 0x001fe20000000000 */
[----:B------:R-:W-:-:S03]  /*23d0*/  IMAD.U32 R41, RZ, RZ, UR41 ;  /* 0x00000029ff297e24 */ /* 0x000fc6000f8e00ff */
[----:B------:R-:W0:Y:S02]  /*23e0*/  LDS.U8 R20, [R13+0x1800] ;  /* 0x001800000d147984 */ /* 0x000e240000000000 */
[----:B------:R-:W-:Y:S02]  /*23f0*/  ISETP.NE.AND P1, PT, R41, 0x1, PT ;  /* 0x000000012900780c */ /* 0x000fe40003f25270 */
[----:B------:R-:W-:Y:S04]  /*2400*/  LDS.U8 R21, [R11+0x1808] ;  /* 0x001808000b157984 */ /* 0x000fe80000000000 */
[----:B------:R-:W1:Y:S04]  /*2410*/  LDS.U8 R30, [R13+0x1808] ;  /* 0x001808000d1e7984 */ /* 0x000e680000000000 */
[----:B------:R-:W-:Y:S04]  /*2420*/  LDS.U8 R29, [R11+0x2000] ;  /* 0x002000000b1d7984 */ /* 0x000fe80000000000 */
[----:B------:R-:W2:Y:S04]  /*2430*/  LDS.U8 R36, [R13+0x2000] ;  /* 0x002000000d247984 */ /* 0x000ea80000000000 */
[----:B------:R-:W-:Y:S04]  /*2440*/  LDS.U8 R31, [R11+0x2008] ;  /* 0x002008000b1f7984 */ /* 0x000fe80000000000 */
[----:B------:R-:W3:Y:S04]  /*2450*/  LDS.U8 R40, [R13+0x2008] ;  /* 0x002008000d287984 */ /* 0x000ee80000000000 */
[----:B------:R-:W-:Y:S04]  /*2460*/  LDS.U8 R33, [R11+0x5800] ;  /* 0x005800000b217984 */ /* 0x000fe80000000000 */
[----:B------:R-:W4:Y:S04]  /*2470*/  LDS.U8 R46, [R13+0x5800] ;  /* 0x005800000d2e7984 */ /* 0x000f280000000000 */
[----:B------:R-:W-:Y:S04]  /*2480*/  LDS.U8 R35, [R11+0x5808] ;  /* 0x005808000b237984 */ /* 0x000fe80000000000 */
[----:B------:R-:W4:Y:S01]  /*2490*/  LDS.U8 R50, [R13+0x5808] ;  /* 0x005808000d327984 */ /* 0x000f220000000000 */
[----:B0-----:R-:W-:-:S03]  /*24a0*/  PRMT R15, R20, 0x7604, R15 ;  /* 0x00007604140f7816 */ /* 0x001fc6000000000f */
[----:B------:R-:W-:Y:S04]  /*24b0*/  LDS.U8 R37, [R11+0x6000] ;  /* 0x006000000b257984 */ /* 0x000fe80000000000 */
[----:B------:R-:W0:Y:S01]  /*24c0*/  LDS.U8 R56, [R13+0x6000] ;  /* 0x006000000d387984 */ /* 0x000e220000000000 */
[----:B-1----:R-:W-:-:S03]  /*24d0*/  PRMT R21, R30, 0x7604, R21 ;  /* 0x000076041e157816 */ /* 0x002fc60000000015 */
[----:B------:R-:W-:Y:S04]  /*24e0*/  LDS.U8 R39, [R11+0x6008] ;  /* 0x006008000b277984 */ /* 0x000fe80000000000 */
[----:B------:R-:W1:Y:S01]  /*24f0*/  LDS.U8 R60, [R13+0x6008] ;  /* 0x006008000d3c7984 */ /* 0x000e620000000000 */
[----:B--2---:R-:W-:-:S03]  /*2500*/  PRMT R29, R36, 0x7604, R29 ;  /* 0x00007604241d7816 */ /* 0x004fc6000000001d */
[----:B------:R-:W2:Y:S04]  /*2510*/  LDS.U8 R28, [R10+0x1800] ;  /* 0x001800000a1c7984 */ /* 0x000ea80000000000 */
[----:B------:R-:W2:Y:S01]  /*2520*/  LDS.U8 R32, [R10+0x1808] ;  /* 0x001808000a207984 */ /* 0x000ea20000000000 */
[----:B---3--:R-:W-:-:S03]  /*2530*/  PRMT R31, R40, 0x7604, R31 ;  /* 0x00007604281f7816 */ /* 0x008fc6000000001f */
[----:B------:R-:W3:Y:S04]  /*2540*/  LDS.U8 R38, [R10+0x2000] ;  /* 0x002000000a267984 */ /* 0x000ee80000000000 */
[----:B------:R-:W3:Y:S01]  /*2550*/  LDS.U8 R42, [R10+0x2008] ;  /* 0x002008000a2a7984 */ /* 0x000ee20000000000 */
[----:B----4-:R-:W-:-:S03]  /*2560*/  PRMT R33, R46, 0x7604, R33 ;  /* 0x000076042e217816 */ /* 0x010fc60000000021 */
[----:B------:R-:W4:Y:S04]  /*2570*/  LDS.U8 R48, [R10+0x5800] ;  /* 0x005800000a307984 */ /* 0x000f280000000000 */
[----:B------:R-:W4:Y:S01]  /*2580*/  LDS.U8 R52, [R10+0x5808] ;  /* 0x005808000a347984 */ /* 0x000f220000000000 */
[----:B------:R-:W-:-:S03]  /*2590*/  PRMT R35, R50, 0x7604, R35 ;  /* 0x0000760432237816 */ /* 0x000fc60000000023 */
[----:B------:R-:W4:Y:S04]  /*25a0*/  LDS.U8 R58, [R10+0x6000] ;  /* 0x006000000a3a7984 */ /* 0x000f280000000000 */
[----:B------:R-:W4:Y:S01]  /*25b0*/  LDS.U8 R62, [R10+0x6008] ;  /* 0x006008000a3e7984 */ /* 0x000f220000000000 */
[----:B0-----:R-:W-:-:S03]  /*25c0*/  PRMT R37, R56, 0x7604, R37 ;  /* 0x0000760438257816 */ /* 0x001fc60000000025 */
[----:B------:R-:W0:Y:S04]  /*25d0*/  LDS.U8 R156, [R12+0x1800] ;  /* 0x001800000c9c7984 */ /* 0x000e280000000000 */
[----:B------:R-:W0:Y:S01]  /*25e0*/  LDS.U8 R34, [R12+0x1808] ;  /* 0x001808000c227984 */ /* 0x000e220000000000 */
[----:B-1----:R-:W-:-:S03]  /*25f0*/  PRMT R39, R60, 0x7604, R39 ;  /* 0x000076043c277816 */ /* 0x002fc60000000027 */
[----:B------:R-:W1:Y:S01]  /*2600*/  LDS.U8 R158, [R12+0x2000] ;  /* 0x002000000c9e7984 */ /* 0x000e620000000000 */
[----:B--2---:R-:W-:-:S03]  /*2610*/  PRMT R15, R28, 0x7054, R15 ;  /* 0x000070541c0f7816 */ /* 0x004fc6000000000f */
[----:B------:R-:W2:Y:S01]  /*2620*/  LDS.U8 R44, [R12+0x2008] ;  /* 0x002008000c2c7984 */ /* 0x000ea20000000000 */
[----:B------:R-:W-:-:S03]  /*2630*/  PRMT R21, R32, 0x7054, R21 ;  /* 0x0000705420157816 */ /* 0x000fc60000000015 */
[----:B------:R-:W2:Y:S01]  /*2640*/  LDS.U8 R160, [R12+0x5800] ;  /* 0x005800000ca07984 */ /* 0x000ea20000000000 */
[----:B---3--:R-:W-:-:S03]  /*2650*/  PRMT R29, R38, 0x7054, R29 ;  /* 0x00007054261d7816 */ /* 0x008fc6000000001d */
[----:B------:R-:W3:Y:S01]  /*2660*/  LDS.U8 R54, [R12+0x5808] ;  /* 0x005808000c367984 */ /* 0x000ee20000000000 */
[----:B------:R-:W-:-:S03]  /*2670*/  PRMT R31, R42, 0x7054, R31 ;  /* 0x000070542a1f7816 */ /* 0x000fc6000000001f */
[----:B------:R-:W3:Y:S01]  /*2680*/  LDS.U8 R162, [R12+0x6000] ;  /* 0x006000000ca27984 */ /* 0x000ee20000000000 */
[----:B----4-:R-:W-:-:S03]  /*2690*/  PRMT R33, R48, 0x7054, R33 ;  /* 0x0000705430217816 */ /* 0x010fc60000000021 */
[----:B------:R-:W4:Y:S01]  /*26a0*/  LDS.U8 R64, [R12+0x6008] ;  /* 0x006008000c407984 */ /* 0x000f220000000000 */
[----:B------:R-:W-:Y:S02]  /*26b0*/  PRMT R35, R52, 0x7054, R35 ;  /* 0x0000705434237816 */ /* 0x000fe40000000023 */
[----:B------:R-:W-:Y:S01]  /*26c0*/  PRMT R37, R58, 0x7054, R37 ;  /* 0x000070543a257816 */ /* 0x000fe20000000025 */
[----:B------:R-:W-:Y:S01]  /*26d0*/  @!PT LDS RZ, [RZ] ;  /* 0x00000000fffff984 */ /* 0x000fe20000000800 */
[----:B------:R-:W-:Y:S01]  /*26e0*/  @!PT LDS RZ, [RZ] ;  /* 0x00000000fffff984 */ /* 0x000fe20000000800 */
[----:B------:R-:W-:Y:S01]  /*26f0*/  @!PT LDS RZ, [RZ] ;  /* 0x00000000fffff984 */ /* 0x000fe20000000800 */
[----:B------:R-:W-:Y:S01]  /*2700*/  @!PT LDS RZ, [RZ] ;  /* 0x00000000fffff984 */ /* 0x000fe20000000800 */
[----:B------:R0:W-:Y:S06]  /*2710*/  MEMBAR.ALL.CTA ;  /* 0x0000000000007992 */ /* 0x0001ec0000008000 */
[----:B0-----:R-:W0:Y:S01]  /*2720*/  FENCE.VIEW.ASYNC.S ;  /* 0x00000000000073c6 */ /* 0x001e220000000000 */
[----:B------:R-:W-:Y:S05]  /*2730*/  WARPSYNC.ALL ;  /* 0x0000000000007948 */ /* 0x000fea0003800000 */
[----:B------:R-:W-:-:S02]  /*2740*/  PRMT R39, R62, 0x7054, R39 ;  /* 0x000070543e277816 */ /* 0x000fc40000000027 */
[----:B------:R-:W-:Y:S01]  /*2750*/  PRMT R156, R156, 0x654, R15 ;  /* 0x000006549c9c7816 */ /* 0x000fe2000000000f */
[----:B------:R-:W-:Y:S01]  /*2760*/  VIADD R15, R0, 0x20800 ;  /* 0x00020800000f7836 */ /* 0x000fe20000000000 */
[----:B------:R-:W-:Y:S02]  /*2770*/  PRMT R157, R34, 0x654, R21 ;  /* 0x00000654229d7816 */ /* 0x000fe40000000015 */
[----:B-1----:R-:W-:Y:S02]  /*2780*/  PRMT R158, R158, 0x654, R29 ;  /* 0x000006549e9e7816 */ /* 0x002fe4000000001d */
[----:B--2---:R-:W-:Y:S02]  /*2790*/  PRMT R159, R44, 0x654, R31 ;  /* 0x000006542c9f7816 */ /* 0x004fe4000000001f */
[----:B------:R-:W-:Y:S02]  /*27a0*/  PRMT R160, R160, 0x654, R33 ;  /* 0x00000654a0a07816 */ /* 0x000fe40000000021 */
[----:B---3--:R-:W-:-:S02]  /*27b0*/  PRMT R161, R54, 0x654, R35 ;  /* 0x0000065436a17816 */ /* 0x008fc40000000023 */
[----:B------:R-:W-:Y:S02]  /*27c0*/  PRMT R162, R162, 0x654, R37 ;  /* 0x00000654a2a27816 */ /* 0x000fe40000000025 */
[----:B----4-:R-:W-:Y:S02]  /*27d0*/  PRMT R163, R64, 0x654, R39 ;  /* 0x0000065440a37816 */ /* 0x010fe40000000027 */
[----:B------:R-:W-:Y:S01]  /*27e0*/  R2UR UR4, R15 ;  /* 0x000000000f0472ca */ /* 0x000fe200000e0000 */
[----:B0-----:R-:W-:Y:S06]  /*27f0*/  BAR.SYNC.DEFER_BLOCKING 0x2, 0x100 ;  /* 0x0084000000007b1d */ /* 0x001fec0000010000 */
[----:B------:R-:W-:-:S02]  /*2800*/  UMOV UR7, 0x40000040 ;  /* 0x4000004000077882 */ /* 0x000fc40000000000 */
[----:B------:R-:W-:-:S04]  /*2810*/  UMOV UR11, UR7 ;  /* 0x00000007000b7c82 */ /* 0x000fc80008000000 */
[----:B------:R-:W-:-:S04]  /*2820*/  USHF.R.U32.HI UR4, URZ, 0x4, UR4 ;  /* 0x000000043f047899 */ /* 0x000fc80008011604 */
[----:B------:R-:W-:-:S04]  /*2830*/  ULOP3.LUT UR4, UR4, 0x3fff, URZ, 0xc0, !UPT ;  /* 0x00003fff04047892 */ /* 0x000fc8000f8ec03f */
[----:B------:R-:W-:-:S04]  /*2840*/  ULOP3.LUT UR4, UR4, 0x10000, URZ, 0xfc, !UPT ;  /* 0x0001000004047892 */ /* 0x000fc8000f8efc3f */
[----:B------:R-:W-:Y:S01]  /*2850*/  ULEA UR6, UR39, UR4, 0xa ;  /* 0x0000000427067291 */ /* 0x000fe2000f8e503f */
[----:B------:R-:W-:-:S03]  /*2860*/  WARPGROUP.ARRIVE ;  /* 0x00000000000079c5 */ /* 0x000fc60000000000 */
[----:B------:R-:W-:-:S03]  /*2870*/  UIADD3 UR8, UR6, 0x2, URZ ;  /* 0x0000000206087890 */ /* 0x000fc6000fffe03f */
[----:B------:R-:W-:Y:S02]  /*2880*/  UMOV UR10, UR6 ;  /* 0x00000006000a7c82 */ /* 0x000fe40008000000 */
[----:B------:R-:W-:Y:S01]  /*2890*/  QGMMA.64x128x32.F32.E4M3.E5M2 R88, R24, gdesc[UR4], RZ, !UPT, gsb0 ;  /* 0x01e0000418587df3 */ /* 0x000fe2000c0028ff */
[----:B------:R-:W-:Y:S02]  /*28a0*/  UMOV UR7, 0x40000040 ;  /* 0x4000004000077882 */ /* 0x000fe40000000000 */
[----:B------:R-:W-:Y:S02]  /*28b0*/  WARPGROUP.DEPBAR.LE gsb0, 0x0 ;  /* 0x00008000000079c5 */ /* 0x000fe40000010000 */
[----:B------:R-:W-:-:S07]  /*28c0*/  WARPGROUP.ARRIVE ;  /* 0x00000000000079c5 */ /* 0x000fce0000000000 */
[----:B------:R-:W-:Y:S01]  /*28d0*/  QGMMA.64x128x32.F32.E4M3.E5M2 R24, R152, gdesc[UR8], RZ, !UPT, gsb0 ;  /* 0x01e0000898187df3 */ /* 0x000fe2000c0028ff */
[----:B------:R-:W-:Y:S01]  /*28e0*/  UMOV UR10, UR8 ;  /* 0x00000008000a7c82 */ /* 0x000fe20008000000 */
[----:B------:R-:W-:Y:S01]  /*28f0*/  UMOV UR11, 0x40000040 ;  /* 0x40000040000b7882 */ /* 0x000fe20000000000 */
[----:B------:R-:W-:Y:S02]  /*2900*/  UIADD3 UR8, UR6, 0x4, URZ ;  /* 0x0000000406087890 */ /* 0x000fe4000fffe03f */
[----:B------:R-:W-:Y:S01]  /*2910*/  UIADD3 UR6, UR6, 0x6, URZ ;  /* 0x0000000606067890 */ /* 0x000fe2000fffe03f */
[----:B------:R-:W-:Y:S02]  /*2920*/  WARPGROUP.DEPBAR.LE gsb0, 0x0 ;  /* 0x00008000000079c5 */ /* 0x000fe40000010000 */
[----:B------:R-:W-:-:S06]  /*2930*/  WARPGROUP.ARRIVE ;  /* 0x00000000000079c5 */ /* 0x000fcc0000000000 */
[----:B------:R-:W-:Y:S03]  /*2940*/  QGMMA.64x128x32.F32.E4M3.E5M2 R88, R156, gdesc[UR8], R88, gsb0 ;  /* 0x01e000089c587df3 */ /* 0x000fe60008002858 */
[----:B------:R-:W-:Y:S02]  /*2950*/  WARPGROUP.DEPBAR.LE gsb0, 0x0 ;  /* 0x00008000000079c5 */ /* 0x000fe40000010000 */
[----:B------:R-:W-:-:S07]  /*2960*/  WARPGROUP.ARRIVE ;  /* 0x00000000000079c5 */ /* 0x000fce0000000000 */
[----:B------:R-:W-:Y:S01]  /*2970*/  QGMMA.64x128x32.F32.E4M3.E5M2 R24, R160, gdesc[UR8], R24, gsb0 ;  /* 0x01e00008a0187df3 */ /* 0x000fe20008002818 */
[----:B------:R-:W-:Y:S01]  /*2980*/  UMOV UR10, UR8 ;  /* 0x00000008000a7c82 */ /* 0x000fe20008000000 */
[----:B------:R-:W-:Y:S01]  /*2990*/  UMOV UR11, 0x40000040 ;  /* 0x40000040000b7882 */ /* 0x000fe20000000000 */
[----:B------:R-:W-:Y:S02]  /*29a0*/  WARPGROUP.DEPBAR.LE gsb0, 0x0 ;  /* 0x00008000000079c5 */ /* 0x000fe40000010000 */
[----:B------:R-:W-:Y:S04]  /*29b0*/  LDS.U8 R155, [R11+0x3000] ;  /* 0x003000000b9b7984 */ /* 0x000fe80000000000 */
[----:B------:R-:W0:Y:S04]  /*29c0*/  LDS.U8 R160, [R13+0x3000] ;  /* 0x003000000da07984 */ /* 0x000e280000000000 */
[----:B------:R-:W-:Y:S04]  /*29d0*/  LDS.U8 R15, [R11+0x2800] ;  /* 0x002800000b0f7984 */ /* 0x000fe80000000000 */
[----:B------:R-:W1:Y:S04]  /*29e0*/  LDS.U8 R20, [R13+0x2800] ;  /* 0x002800000d147984 */ /* 0x000e680000000000 */
[----:B------:R-:W-:Y:S04]  /*29f0*/  LDS.U8 R153, [R11+0x2808] ;  /* 0x002808000b997984 */ /* 0x000fe80000000000 */
[----:B------:R-:W2:Y:S04]  /*2a00*/  LDS.U8 R154, [R13+0x2808] ;  /* 0x002808000d9a7984 */ /* 0x000ea80000000000 */
[----:B------:R-:W-:Y:S04]  /*2a10*/  LDS.U8 R157, [R11+0x3008] ;  /* 0x003008000b9d7984 */ /* 0x000fe80000000000 */
[----:B------:R-:W3:Y:S04]  /*2a20*/  LDS.U8 R166, [R13+0x3008] ;  /* 0x003008000da67984 */ /* 0x000ee80000000000 */
[----:B------:R-:W4:Y:S04]  /*2a30*/  LDS.U8 R162, [R10+0x3000] ;  /* 0x003000000aa27984 */ /* 0x000f280000000000 */
[----:B------:R-:W4:Y:S04]  /*2a40*/  LDS.U8 R152, [R10+0x2800] ;  /* 0x002800000a987984 */ /* 0x000f280000000000 */
[----:B------:R-:W4:Y:S04]  /*2a50*/  LDS.U8 R156, [R10+0x2808] ;  /* 0x002808000a9c7984 */ /* 0x000f280000000000 */
[----:B------:R-:W4:Y:S01]  /*2a60*/  LDS.U8 R176, [R10+0x3008] ;  /* 0x003008000ab07984 */ /* 0x000f220000000000 */
[----:B0-----:R-:W-:-:S03]  /*2a70*/  PRMT R155, R160, 0x7604, R155 ;  /* 0x00007604a09b7816 */ /* 0x001fc6000000009b */
[----:B------:R-:W0:Y:S04]  /*2a80*/  LDS.U8 R164, [R12+0x3000] ;  /* 0x003000000ca47984 */ /* 0x000e280000000000 */
[----:B------:R-:W0:Y:S01]  /*2a90*/  LDS.U8 R21, [R12+0x2800] ;  /* 0x002800000c157984 */ /* 0x000e220000000000 */
[----:B-1----:R-:W-:-:S03]  /*2aa0*/  PRMT R15, R20, 0x7604, R15 ;  /* 0x00007604140f7816 */ /* 0x002fc6000000000f */
[----:B------:R-:W1:Y:S04]  /*2ab0*/  LDS.U8 R158, [R12+0x2808] ;  /* 0x002808000c9e7984 */ /* 0x000e680000000000 */
[----:B------:R-:W1:Y:S01]  /*2ac0*/  LDS.U8 R178, [R12+0x3008] ;  /* 0x003008000cb27984 */ /* 0x000e620000000000 */
[----:B--2---:R-:W-:-:S03]  /*2ad0*/  PRMT R153, R154, 0x7604, R153 ;  /* 0x000076049a997816 */ /* 0x004fc60000000099 */
[----:B------:R-:W-:Y:S01]  /*2ae0*/  LDS.U8 R159, [R11+0x6800] ;  /* 0x006800000b9f7984 */ /* 0x000fe20000000000 */
[----:B---3--:R-:W-:-:S03]  /*2af0*/  PRMT R157, R166, 0x7604, R157 ;  /* 0x00007604a69d7816 */ /* 0x008fc6000000009d */
[----:B------:R-:W2:Y:S01]  /*2b00*/  LDS.U8 R180, [R13+0x6800] ;  /* 0x006800000db47984 */ /* 0x000ea20000000000 */
[----:B----4-:R-:W-:-:S03]  /*2b10*/  PRMT R155, R162, 0x7054, R155 ;  /* 0x00007054a29b7816 */ /* 0x010fc6000000009b */
[----:B------:R-:W-:Y:S01]  /*2b20*/  LDS.U8 R161, [R11+0x6808] ;  /* 0x006808000ba17984 */ /* 0x000fe20000000000 */
[----:B------:R-:W-:-:S03]  /*2b30*/  PRMT R152, R152, 0x7054, R15 ;  /* 0x0000705498987816 */ /* 0x000fc6000000000f */
[----:B------:R-:W3:Y:S01]  /*2b40*/  LDS.U8 R186, [R13+0x6808] ;  /* 0x006808000dba7984 */ /* 0x000ee20000000000 */
[----:B------:R-:W-:-:S03]  /*2b50*/  PRMT R153, R156, 0x7054, R153 ;  /* 0x000070549c997816 */ /* 0x000fc60000000099 */
[----:B------:R-:W-:Y:S01]  /*2b60*/  LDS.U8 R163, [R11+0x7000] ;  /* 0x007000000ba37984 */ /* 0x000fe20000000000 */
[----:B------:R-:W-:-:S03]  /*2b70*/  PRMT R157, R176, 0x7054, R157 ;  /* 0x00007054b09d7816 */ /* 0x000fc6000000009d */
[----:B------:R-:W4:Y:S01]  /*2b80*/  LDS.U8 R192, [R13+0x7000] ;  /* 0x007000000dc07984 */ /* 0x000f220000000000 */
[----:B0-----:R-:W-:-:S03]  /*2b90*/  PRMT R154, R164, 0x654, R155 ;  /* 0x00000654a49a7816 */ /* 0x001fc6000000009b */
[----:B------:R-:W-:Y:S01]  /*2ba0*/  LDS.U8 R165, [R11+0x7008] ;  /* 0x007008000ba57984 */ /* 0x000fe20000000000 */
[----:B------:R-:W-:-:S03]  /*2bb0*/  PRMT R152, R21, 0x654, R152 ;  /* 0x0000065415987816 */ /* 0x000fc60000000098 */
[----:B------:R-:W0:Y:S01]  /*2bc0*/  LDS.U8 R198, [R13+0x7008] ;  /* 0x007008000dc67984 */ /* 0x000e220000000000 */
[----:B-1----:R-:W-:-:S03]  /*2bd0*/  PRMT R153, R158, 0x654, R153 ;  /* 0x000006549e997816 */ /* 0x002fc60000000099 */
[----:B------:R-:W1:Y:S01]  /*2be0*/  LDS.U8 R182, [R10+0x6800] ;  /* 0x006800000ab67984 */ /* 0x000e620000000000 */
[----:B------:R-:W-:-:S03]  /*2bf0*/  PRMT R155, R178, 0x654, R157 ;  /* 0x00000654b29b7816 */ /* 0x000fc6000000009d */
[----:B------:R-:W1:Y:S04]  /*2c00*/  LDS.U8 R188, [R10+0x6808] ;  /* 0x006808000abc7984 */ /* 0x000e680000000000 */
[----:B------:R-:W1:Y:S04]  /*2c10*/  LDS.U8 R194, [R10+0x7000] ;  /* 0x007000000ac27984 */ /* 0x000e680000000000 */
[----:B------:R-:W1:Y:S01]  /*2c20*/  LDS.U8 R200, [R10+0x7008] ;  /* 0x007008000ac87984 */ /* 0x000e620000000000 */
[----:B--2---:R-:W-:-:S03]  /*2c30*/  PRMT R159, R180, 0x7604, R159 ;  /* 0x00007604b49f7816 */ /* 0x004fc6000000009f */
[----:B------:R-:W2:Y:S04]  /*2c40*/  LDS.U8 R184, [R12+0x6800] ;  /* 0x006800000cb87984 */ /* 0x000ea80000000000 */
[----:B------:R-:W2:Y:S01]  /*2c50*/  LDS.U8 R190, [R12+0x6808] ;  /* 0x006808000cbe7984 */ /* 0x000ea20000000000 */
[----:B---3--:R-:W-:-:S03]  /*2c60*/  PRMT R161, R186, 0x7604, R161 ;  /* 0x00007604baa17816 */ /* 0x008fc600000000a1 */
[----:B------:R-:W3:Y:S04]  /*2c70*/  LDS.U8 R196, [R12+0x7000] ;  /* 0x007000000cc47984 */ /* 0x000ee80000000000 */
[----:B------:R-:W3:Y:S01]  /*2c80*/  LDS.U8 R202, [R12+0x7008] ;  /* 0x007008000cca7984 */ /* 0x000ee20000000000 */
[----:B------:R-:W-:Y:S01]  /*2c90*/  WARPGROUP.ARRIVE ;  /* 0x00000000000079c5 */ /* 0x000fe20000000000 */
[----:B----4-:R-:W-:-:S05]  /*2ca0*/  PRMT R163, R192, 0x7604, R163 ;  /* 0x00007604c0a37816 */ /* 0x010fca00000000a3 */
[----:B------:R-:W-:Y:S01]  /*2cb0*/  QGMMA.64x128x32.F32.E4M3.E5M2 R88, R152, gdesc[UR8], R88, gsb0 ;  /* 0x01e0000898587df3 */ /* 0x000fe20008002858 */
[----:B0-----:R-:W-:Y:S02]  /*2cc0*/  PRMT R165, R198, 0x7604, R165 ;  /* 0x00007604c6a57816 */ /* 0x001fe400000000a5 */
[----:B-1----:R-:W-:Y:S02]  /*2cd0*/  PRMT R159, R182, 0x7054, R159 ;  /* 0x00007054b69f7816 */ /* 0x002fe4000000009f */
[----:B------:R-:W-:Y:S02]  /*2ce0*/  PRMT R161, R188, 0x7054, R161 ;  /* 0x00007054bca17816 */ /* 0x000fe400000000a1 */
[----:B------:R-:W-:Y:S02]  /*2cf0*/  PRMT R163, R194, 0x7054, R163 ;  /* 0x00007054c2a37816 */ /* 0x000fe400000000a3 */
[----:B------:R-:W-:Y:S02]  /*2d00*/  PRMT R165, R200, 0x7054, R165 ;  /* 0x00007054c8a57816 */ /* 0x000fe400000000a5 */
[----:B--2---:R-:W-:-:S02]  /*2d10*/  PRMT R156, R184, 0x654, R159 ;  /* 0x00000654b89c7816 */ /* 0x004fc4000000009f */
[----:B------:R-:W-:Y:S02]  /*2d20*/  PRMT R157, R190, 0x654, R161 ;  /* 0x00000654be9d7816 */ /* 0x000fe400000000a1 */
[----:B---3--:R-:W-:Y:S02]  /*2d30*/  PRMT R158, R196, 0x654, R163 ;  /* 0x00000654c49e7816 */ /* 0x008fe400000000a3 */
[----:B------:R-:W-:Y:S01]  /*2d40*/  PRMT R159, R202, 0x654, R165 ;  /* 0x00000654ca9f7816 */ /* 0x000fe200000000a5 */
[----:B------:R-:W-:-:S03]  /*2d50*/  WARPGROUP.DEPBAR.LE gsb0, 0x0 ;  /* 0x00008000000079c5 */ /* 0x000fc60000010000 */
[----:B------:R-:W-:-:S06]  /*2d60*/  WARPGROUP.ARRIVE ;  /* 0x00000000000079c5 */ /* 0x000fcc0000000000 */
[----:B------:R-:W-:Y:S03]  /*2d70*/  QGMMA.64x128x32.F32.E4M3.E5M2 R24, R156, gdesc[UR8], R24, gsb0 ;  /* 0x01e000089c187df3 */ /* 0x000fe60008002818 */
        /* <DEDUP_REMOVED lines=22> */
[----:B------:R-:W-:Y:S01]  /*2ee0*/  LDS.U8 R161, [R11+0x7808] ;  /* 0x007808000ba17984 */ /* 0x000fe20000000000 */
[----:B----4-:R-:W-:-:S03]  /*2ef0*/  PRMT R155, R162, 0x7054, R155 ;  /* 0x00007054a29b7816 */ /* 0x010fc6000000009b */
[----:B------:R-:W-:Y:S01]  /*2f00*/  LDS.U8 R163, [R11+0x8000] ;  /* 0x008000000ba37984 */ /* 0x000fe20000000000 */
[----:B------:R-:W-:-:S03]  /*2f10*/  PRMT R152, R152, 0x7054, R15 ;  /* 0x0000705498987816 */ /* 0x000fc6000000000f */
[----:B------:R-:W-:Y:S01]  /*2f20*/  LDS.U8 R165, [R11+0x8008] ;  /* 0x008008000ba57984 */ /* 0x000fe20000000000 */
[----:B------:R-:W-:-:S03]  /*2f30*/  PRMT R153, R156, 0x7054, R153 ;  /* 0x000070549c997816 */ /* 0x000fc60000000099 */
[----:B------:R-:W2:Y:S01]  /*2f40*/  LDS.U8 R180, [R13+0x7800] ;  /* 0x007800000db47984 */ /* 0x000ea20000000000 */
[----:B------:R-:W-:-:S03]  /*2f50*/  PRMT R157, R176, 0x7054, R157 ;  /* 0x00007054b09d7816 */ /* 0x000fc6000000009d */
[----:B------:R-:W3:Y:S01]  /*2f60*/  LDS.U8 R186, [R13+0x7808] ;  /* 0x007808000dba7984 */ /* 0x000ee20000000000 */
[----:B0-----:R-:W-:-:S03]  /*2f70*/  PRMT R154, R164, 0x654, R155 ;  /* 0x00000654a49a7816 */ /* 0x001fc6000000009b */
[----:B------:R-:W0:Y:S01]  /*2f80*/  LDS.U8 R192, [R13+0x8000] ;  /* 0x008000000dc07984 */ /* 0x000e220000000000 */
[----:B------:R-:W-:-:S03]  /*2f90*/  PRMT R152, R21, 0x654, R152 ;  /* 0x0000065415987816 */ /* 0x000fc60000000098 */
[----:B------:R-:W4:Y:S01]  /*2fa0*/  LDS.U8 R198, [R13+0x8008] ;  /* 0x008008000dc67984 */ /* 0x000f220000000000 */
[----:B-1----:R-:W-:-:S03]  /*2fb0*/  PRMT R153, R158, 0x654, R153 ;  /* 0x000006549e997816 */ /* 0x002fc60000000099 */
[----:B------:R-:W1:Y:S01]  /*2fc0*/  LDS.U8 R182, [R10+0x7800] ;  /* 0x007800000ab67984 */ /* 0x000e620000000000 */
[----:B------:R-:W-:-:S03]  /*2fd0*/  PRMT R155, R178, 0x654, R157 ;  /* 0x00000654b29b7816 */ /* 0x000fc6000000009d */
[----:B------:R-:W1:Y:S04]  /*2fe0*/  LDS.U8 R188, [R10+0x7808] ;  /* 0x007808000abc7984 */ /* 0x000e680000000000 */
[----:B------:R-:W1:Y:S04]  /*2ff0*/  LDS.U8 R194, [R10+0x8000] ;  /* 0x008000000ac27984 */ /* 0x000e680000000000 */
[----:B------:R-:W1:Y:S04]  /*3000*/  LDS.U8 R200, [R10+0x8008] ;  /* 0x008008000ac87984 */ /* 0x000e680000000000 */
[----:B------:R-:W1:Y:S04]  /*3010*/  LDS.U8 R184, [R12+0x7800] ;  /* 0x007800000cb87984 */ /* 0x000e680000000000 */
[----:B------:R-:W1:Y:S04]  /*3020*/  LDS.U8 R190, [R12+0x7808] ;  /* 0x007808000cbe7984 */ /* 0x000e680000000000 */
[----:B------:R-:W1:Y:S01]  /*3030*/  LDS.U8 R196, [R12+0x8000] ;  /* 0x008000000cc47984 */ /* 0x000e620000000000 */
[----:B--2---:R-:W-:-:S03]  /*3040*/  PRMT R159, R180, 0x7604, R159 ;  /* 0x00007604b49f7816 */ /* 0x004fc6000000009f */
[----:B------:R-:W2:Y:S01]  /*3050*/  LDS.U8 R202, [R12+0x8008] ;  /* 0x008008000cca7984 */ /* 0x000ea20000000000 */
[----:B------:R-:W-:Y:S01]  /*3060*/  WARPGROUP.ARRIVE ;  /* 0x00000000000079c5 */ /* 0x000fe20000000000 */
[----:B---3--:R-:W-:Y:S02]  /*3070*/  PRMT R161, R186, 0x7604, R161 ;  /* 0x00007604baa17816 */ /* 0x008fe400000000a1 */
[----:B0-----:R-:W-:-:S03]  /*3080*/  PRMT R163, R192, 0x7604, R163 ;  /* 0x00007604c0a37816 */ /* 0x001fc600000000a3 */
[----:B------:R-:W-:Y:S01]  /*3090*/  QGMMA.64x128x32.F32.E4M3.E5M2 R88, R152, gdesc[UR4], R88, gsb0 ;  /* 0x01e0000498587df3 */ /* 0x000fe20008002858 */
[----:B----4-:R-:W-:Y:S02]  /*30a0*/  PRMT R165, R198, 0x7604, R165 ;  /* 0x00007604c6a57816 */ /* 0x010fe400000000a5 */
[----:B-1----:R-:W-:Y:S02]  /*30b0*/  PRMT R159, R182, 0x7054, R159 ;  /* 0x00007054b69f7816 */ /* 0x002fe4000000009f */
[----:B------:R-:W-:Y:S02]  /*30c0*/  PRMT R161, R188, 0x7054, R161 ;  /* 0x00007054bca17816 */ /* 0x000fe400000000a1 */
[----:B------:R-:W-:Y:S02]  /*30d0*/  PRMT R163, R194, 0x7054, R163 ;  /* 0x00007054c2a37816 */ /* 0x000fe400000000a3 */
[----:B------:R-:W-:Y:S02]  /*30e0*/  PRMT R165, R200, 0x7054, R165 ;  /* 0x00007054c8a57816 */ /* 0x000fe400000000a5 */
[----:B------:R-:W-:-:S02]  /*30f0*/  PRMT R156, R184, 0x654, R159 ;  /* 0x00000654b89c7816 */ /* 0x000fc4000000009f */
[----:B------:R-:W-:Y:S02]  /*3100*/  PRMT R157, R190, 0x654, R161 ;  /* 0x00000654be9d7816 */ /* 0x000fe400000000a1 */
[----:B------:R-:W-:Y:S02]  /*3110*/  PRMT R158, R196, 0x654, R163 ;  /* 0x00000654c49e7816 */ /* 0x000fe400000000a3 */
[----:B--2---:R-:W-:Y:S01]  /*3120*/  PRMT R159, R202, 0x654, R165 ;  /* 0x00000654ca9f7816 */ /* 0x004fe200000000a5 */
[----:B------:R-:W-:-:S03]  /*3130*/  WARPGROUP.DEPBAR.LE gsb0, 0x0 ;  /* 0x00008000000079c5 */ /* 0x000fc60000010000 */
[----:B------:R-:W-:-:S06]  /*3140*/  WARPGROUP.ARRIVE ;  /* 0x00000000000079c5 */ /* 0x000fcc0000000000 */
[----:B------:R-:W-:Y:S03]  /*3150*/  QGMMA.64x128x32.F32.E4M3.E5M2 R24, R156, gdesc[UR4], R24, gsb0 ;  /* 0x01e000049c187df3 */ /* 0x000fe60008002818 */
[----:B------:R-:W-:Y:S02]  /*3160*/  WARPGROUP.DEPBAR.LE gsb0, 0x0 ;  /* 0x00008000000079c5 */ /* 0x000fe40000010000 */
[----:B------:R-:W-:Y:S05]  /*3170*/  @!P1 BRA `(.L_x_25) ;  /* 0x0000003400e89947 */ /* 0x000fea0003800000 */
[----:B------:R-:W-:Y:S05]  /*3180*/  @!P0 BRA `(.L_x_26) ;  /* 0x0000000000048947 */ /* 0x000fea0003800000 */
[----:B------:R-:W-:Y:S01]  /*3190*/  BPT.TRAP 0x1 ;  /* 0x000000040000795c */ /* 0x000fe20000300000 */
.L_x_26:
[----:B------:R-:W-:-:S05]  /*31a0*/  IMAD.SHL.U32 R10, R3, 0x8000, RZ ;  /* 0x00008000030a7824 */ /* 0x000fca00078e00ff */
[----:B------:R-:W-:-:S05]  /*31b0*/  LOP3.LUT R11, R10, R5, RZ, 0xfc, !PT ;  /* 0x000000050a0b7212 */ /* 0x000fca00078efcff */
[----:B------:R-:W-:Y:S01]  /*31c0*/  IMAD.IADD R11, R0, 0x1, R11 ;  /* 0x00000001000b7824 */ /* 0x000fe200078e020b */
[----:B------:R-:W-:Y:S06]  /*31d0*/  @P3 BRA `(.L_x_27) ;  /* 0x0000000000203947 */ /* 0x000fec0003800000 */
[----:B------:R-:W-:Y:S01]  /*31e0*/  UIADD3 UR5, UR39, 0x1, URZ ;  /* 0x0000000127057890 */ /* 0x000fe2000fffe03f */
[----:B------:R-:W-:-:S03]  /*31f0*/  SHF.L.U32 R13, R171, 0x1f, RZ ;  /* 0x0000001fab0d7819 */ /* 0x000fc600000006ff */
[----:B------:R-:W-:-:S04]  /*3200*/  UISETP.NE.AND UP0, UPT, UR5, 0x4, UPT ;  /* 0x000000040500788c */ /* 0x000fc8000bf05270 */
[----:B------:R-:W-:-:S06]  /*3210*/  USEL UR5, UR5, URZ, UP0 ;  /* 0x0000003f05057287 */ /* 0x000fcc0008000000 */
[----:B------:R-:W-:-:S04]  /*3220*/  IMAD.U32 R15, RZ, RZ, UR5 ;  /* 0x00000005ff0f7e24 */ /* 0x000fc8000f8e00ff */
[----:B------:R-:W-:-:S04]  /*3230*/  IMAD R12, R15, 0x8, R0 ;  /* 0x000000080f0c7824 */ /* 0x000fc800078e0200 */
[----:B------:R-:W0:Y:S02]  /*3240*/  SYNCS.PHASECHK.TRANS64.TRYWAIT P1, [R12+URZ], R13 ;  /* 0x0000000d0c0075a7 */ /* 0x000e24000802017f */
[----:B0-----:R-:W-:Y:S05]  /*3250*/  @!P1 BRA `(.L_x_28) ;  /* 0x000000e400f49947 */ /* 0x001fea0003800000 */
.L_x_27:
[--C-:B------:R-:W-:Y:S01]  /*3260*/  IMAD.IADD R195, R6, 0x1, R11.reuse ;  /* 0x0000000106c37824 */ /* 0x100fe200078e020b */
[----:B0-----:R-:W-:Y:S01]  /*3270*/  LDS.U8 R12, [R11+0x800] ;  /* 0x000800000b0c7984 */ /* 0x001fe20000000000 */
[C---:B------:R-:W-:Y:S02]  /*3280*/  IMAD.IADD R164, R4.reuse, 0x1, R11 ;  /* 0x0000000104a47824 */ /* 0x040fe400078e020b */
[----:B------:R-:W-:Y:S01]  /*3290*/  IMAD.IADD R178, R4, 0x1, R195 ;  /* 0x0000000104b27824 */ /* 0x000fe200078e02c3 */
[----:B------:R-:W-:Y:S04]  /*32a0*/  LDS.U8 R20, [R11+0x808] ;  /* 0x000808000b147984 */ /* 0x000fe80000000000 */
[----:B------:R-:W-:Y:S04]  /*32b0*/  LDS.U8 R154, [R11+0x1008] ;  /* 0x001008000b9a7984 */ /* 0x000fe80000000000 */
[----:B------:R-:W0:Y:S04]  /*32c0*/  LDS.U8 R13, [R195+0x800] ;  /* 0x00080000c30d7984 */ /* 0x000e280000000000 */
[----:B------:R-:W1:Y:S04]  /*32d0*/  LDS.U8 R21, [R195+0x808] ;  /* 0x00080800c3157984 */ /* 0x000e680000000000 */
[----:B------:R-:W2:Y:S04]  /*32e0*/  LDS.U8 R163, [R195+0x1008] ;  /* 0x00100800c3a37984 */ /* 0x000ea80000000000 */
[----:B------:R-:W-:Y:S04]  /*32f0*/  LDS.U8 R152, [R11+0x1000] ;  /* 0x001000000b987984 */ /* 0x000fe80000000000 */
[----:B------:R-:W-:Y:S04]  /*3300*/  LDS.U8 R156, [R11+0x4800] ;  /* 0x004800000b9c7984 */ /* 0x000fe80000000000 */
[----:B------:R-:W-:Y:S04]  /*3310*/  LDS.U8 R158, [R11+0x4808] ;  /* 0x004808000b9e7984 */ /* 0x000fe80000000000 */
[----:B------:R-:W-:Y:S04]  /*3320*/  LDS.U8 R160, [R11+0x5000] ;  /* 0x005000000ba07984 */ /* 0x000fe80000000000 */
[----:B------:R-:W-:Y:S04]  /*3330*/  LDS.U8 R162, [R11+0x5008] ;  /* 0x005008000ba27984 */ /* 0x000fe80000000000 */
[----:B------:R-:W3:Y:S04]  /*3340*/  LDS.U8 R155, [R195+0x1000] ;  /* 0x00100000c39b7984 */ /* 0x000ee80000000000 */
[----:B------:R-:W4:Y:S04]  /*3350*/  LDS.U8 R175, [R195+0x4800] ;  /* 0x00480000c3af7984 */ /* 0x000f280000000000 */
[----:B------:R-:W4:Y:S01]  /*3360*/  LDS.U8 R181, [R195+0x4808] ;  /* 0x00480800c3b57984 */ /* 0x000f220000000000 */
[----:B0-----:R-:W-:-:S03]  /*3370*/  PRMT R12, R13, 0x7604, R12 ;  /* 0x000076040d0c7816 */ /* 0x001fc6000000000c */
[----:B------:R-:W0:Y:S01]  /*3380*/  LDS.U8 R187, [R195+0x5000] ;  /* 0x00500000c3bb7984 */ /* 0x000e220000000000 */
[----:B-1----:R-:W-:-:S03]  /*3390*/  PRMT R20, R21, 0x7604, R20 ;  /* 0x0000760415147816 */ /* 0x002fc60000000014 */
[----:B------:R-:W1:Y:S01]  /*33a0*/  LDS.U8 R191, [R195+0x5008] ;  /* 0x00500800c3bf7984 */ /* 0x000e620000000000 */
[----:B--2---:R-:W-:-:S03]  /*33b0*/  PRMT R154, R163, 0x7604, R154 ;  /* 0x00007604a39a7816 */ /* 0x004fc6000000009a */
[----:B------:R-:W2:Y:S04]  /*33c0*/  LDS.U8 R15, [R164+0x800] ;  /* 0x00080000a40f7984 */ /* 0x000ea80000000000 */
[----:B------:R-:W2:Y:S04]  /*33d0*/  LDS.U8 R153, [R164+0x808] ;  /* 0x00080800a4997984 */ /* 0x000ea80000000000 */
[----:B------:R-:W2:Y:S04]  /*33e0*/  LDS.U8 R165, [R164+0x1008] ;  /* 0x00100800a4a57984 */ /* 0x000ea80000000000 */
[----:B------:R-:W2:Y:S04]  /*33f0*/  LDS.U8 R157, [R164+0x1000] ;  /* 0x00100000a49d7984 */ /* 0x000ea80000000000 */
[----:B------:R-:W2:Y:S04]  /*3400*/  LDS.U8 R177, [R164+0x4800] ;  /* 0x00480000a4b17984 */ /* 0x000ea80000000000 */
[----:B------:R-:W2:Y:S01]  /*3410*/  LDS.U8 R183, [R164+0x4808] ;  /* 0x00480800a4b77984 */ /* 0x000ea20000000000 */
[----:B---3--:R-:W-:-:S03]  /*3420*/  PRMT R152, R155, 0x7604, R152 ;  /* 0x000076049b987816 */ /* 0x008fc60000000098 */
[----:B------:R-:W3:Y:S01]  /*3430*/  LDS.U8 R189, [R164+0x5000] ;  /* 0x00500000a4bd7984 */ /* 0x000ee20000000000 */
[----:B----4-:R-:W-:-:S03]  /*3440*/  PRMT R156, R175, 0x7604, R156 ;  /* 0x00007604af9c7816 */ /* 0x010fc6000000009c */
[----:B------:R-:W4:Y:S01]  /*3450*/  LDS.U8 R193, [R164+0x5008] ;  /* 0x00500800a4c17984 */ /* 0x000f220000000000 */
[----:B------:R-:W-:-:S03]  /*3460*/  PRMT R158, R181, 0x7604, R158 ;  /* 0x00007604b59e7816 */ /* 0x000fc6000000009e */
[----:B------:R-:W4:Y:S01]  /*3470*/  LDS.U8 R11, [R178+0x800] ;  /* 0x00080000b20b7984 */ /* 0x000f220000000000 */
[----:B0-----:R-:W-:-:S03]  /*3480*/  PRMT R160, R187, 0x7604, R160 ;  /* 0x00007604bba07816 */ /* 0x001fc600000000a0 */
[----:B------:R-:W0:Y:S01]  /*3490*/  LDS.U8 R161, [R178+0x808] ;  /* 0x00080800b2a17984 */ /* 0x000e220000000000 */
[----:B-1----:R-:W-:-:S03]  /*34a0*/  PRMT R162, R191, 0x7604, R162 ;  /* 0x00007604bfa27816 */ /* 0x002fc600000000a2 */
[----:B------:R-:W1:Y:S01]  /*34b0*/  LDS.U8 R167, [R178+0x1008] ;  /* 0x00100800b2a77984 */ /* 0x000e620000000000 */
[----:B--2---:R-:W-:-:S03]  /*34c0*/  PRMT R12, R15, 0x7054, R12 ;  /* 0x000070540f0c7816 */ /* 0x004fc6000000000c */
[----:B------:R-:W2:Y:S01]  /*34d0*/  LDS.U8 R159, [R178+0x1000] ;  /* 0x00100000b29f7984 */ /* 0x000ea20000000000 */
[----:B------:R-:W-:-:S03]  /*34e0*/  PRMT R20, R153, 0x7054, R20 ;  /* 0x0000705499147816 */ /* 0x000fc60000000014 */
[----:B------:R-:W2:Y:S01]  /*34f0*/  LDS.U8 R179, [R178+0x4800] ;  /* 0x00480000b2b37984 */ /* 0x000ea20000000000 */
[----:B------:R-:W-:-:S03]  /*3500*/  PRMT R154, R165, 0x7054, R154 ;  /* 0x00007054a59a7816 */ /* 0x000fc6000000009a */
[----:B------:R-:W2:Y:S01]  /*3510*/  LDS.U8 R185, [R178+0x4808] ;  /* 0x00480800b2b97984 */ /* 0x000ea20000000000 */
[----:B------:R-:W-:-:S03]  /*3520*/  PRMT R152, R157, 0x7054, R152 ;  /* 0x000070549d987816 */ /* 0x000fc60000000098 */
[----:B------:R-:W2:Y:S01]  /*3530*/  LDS.U8 R166, [R178+0x5000] ;  /* 0x00500000b2a67984 */ /* 0x000ea20000000000 */
[----:B------:R-:W-:-:S03]  /*3540*/  PRMT R156, R177, 0x7054, R156 ;  /* 0x00007054b19c7816 */ /* 0x000fc6000000009c */
[----:B------:R-:W2:Y:S01]  /*3550*/  LDS.U8 R176, [R178+0x5008] ;  /* 0x00500800b2b07984 */ /* 0x000ea20000000000 */
[----:B------:R-:W-:Y:S02]  /*3560*/  PRMT R158, R183, 0x7054, R158 ;  /* 0x00007054b79e7816 */ /* 0x000fe4000000009e */
[----:B---3--:R-:W-:Y:S02]  /*3570*/  PRMT R189, R189, 0x7054, R160 ;  /* 0x00007054bdbd7816 */ /* 0x008fe400000000a0 */
[----:B----4-:R-:W-:Y:S02]  /*3580*/  PRMT R193, R193, 0x7054, R162 ;  /* 0x00007054c1c17816 */ /* 0x010fe400000000a2 */
[----:B------:R-:W-:Y:S01]  /*3590*/  PRMT R160, R11, 0x654, R12 ;  /* 0x000006540ba07816 */ /* 0x000fe2000000000c */
[----:B------:R-:W-:Y:S02]  /*35a0*/  IMAD.MOV.U32 R12, RZ, RZ, R8 ;  /* 0x000000ffff0c7224 */ /* 0x000fe400078e0008 */
[----:B------:R-:W-:Y:S01]  /*35b0*/  IMAD.MOV.U32 R11, RZ, RZ, R9 ;  /* 0x000000ffff0b7224 */ /* 0x000fe200078e0009 */
[----:B0-----:R-:W-:Y:S01]  /*35c0*/  PRMT R161, R161, 0x654, R20 ;  /* 0x00000654a1a17816 */ /* 0x001fe20000000014 */
[----:B------:R-:W-:Y:S01]  /*35d0*/  IMAD.MOV.U32 R20, RZ, RZ, RZ ;  /* 0x000000ffff147224 */ /* 0x000fe200078e00ff */
[----:B-1----:R-:W-:-:S02]  /*35e0*/  PRMT R163, R167, 0x654, R154 ;  /* 0x00000654a7a37816 */ /* 0x002fc4000000009a */
[----:B--2---:R-:W-:Y:S02]  /*35f0*/  PRMT R162, R159, 0x654, R152 ;  /* 0x000006549fa27816 */ /* 0x004fe40000000098 */
[----:B------:R-:W-:Y:S02]  /*3600*/  PRMT R164, R179, 0x654, R156 ;  /* 0x00000654b3a47816 */ /* 0x000fe4000000009c */
[----:B------:R-:W-:Y:S02]  /*3610*/  PRMT R165, R185, 0x654, R158 ;  /* 0x00000654b9a57816 */ /* 0x000fe4000000009e */
[----:B------:R-:W-:Y:S02]  /*3620*/  PRMT R166, R166, 0x654, R189 ;  /* 0x00000654a6a67816 */ /* 0x000fe400000000bd */
[----:B------:R-:W-:-:S07]  /*3630*/  PRMT R167, R176, 0x654, R193 ;  /* 0x00000654b0a77816 */ /* 0x000fce00000000c1 */
.L_x_29:
[C---:B------:R-:W-:Y:S01]  /*3640*/  IMAD R13, R20.reuse, 0x2, R7 ;  /* 0x00000002140d7824 */ /* 0x040fe200078e0207 */
[----:B0-----:R-:W-:Y:S01]  /*3650*/  LOP3.LUT R15, R11, 0x7, RZ, 0xc0, !PT ;  /* 0x000000070b0f7812 */ /* 0x001fe200078ec0ff */
[----:B------:R-:W-:Y:S01]  /*3660*/  VIADD R20, R20, 0x1 ;  /* 0x0000000114147836 */ /* 0x000fe20000000000 */
[----:B------:R-:W-:Y:S01]  /*3670*/  SHF.R.S32.HI R11, RZ, 0x3, R11 ;  /* 0x00000003ff0b7819 */ /* 0x000fe2000001140b */
[C---:B------:R-:W-:Y:S01]  /*3680*/  VIADD R152, R13.reuse, 0xfffffffc ;  /* 0xfffffffc0d987836 */ /* 0x040fe20000000000 */
[----:B------:R-:W-:-:S04]  /*3690*/  ISETP.GE.AND P1, PT, R13, 0x4, PT ;  /* 0x000000040d00780c */ /* 0x000fc80003f26270 */
[----:B------:R-:W-:-:S04]  /*36a0*/  SEL R15, R15, R14, !P1 ;  /* 0x0000000e0f0f7207 */ /* 0x000fc80004800000 */
[C---:B------:R-:W-:Y:S01]  /*36b0*/  LOP3.LUT R21, R15.reuse, 0x1, RZ, 0xc0, !PT ;  /* 0x000000010f157812 */ /* 0x040fe200078ec0ff */
[----:B------:R-:W-:-:S04]  /*36c0*/  IMAD.SHL.U32 R13, R15, 0x10, RZ ;  /* 0x000000100f0d7824 */ /* 0x000fc800078e00ff */
[----:B------:R-:W-:Y:S02]  /*36d0*/  @!P1 LOP3.LUT R152, R12, 0x7, RZ, 0xc0, !PT ;  /* 0x000000070c989812 */ /* 0x000fe400078ec0ff */
[----:B------:R-:W-:Y:S02]  /*36e0*/  ISETP.NE.U32.AND P1, PT, R21, 0x1, PT ;  /* 0x000000011500780c */ /* 0x000fe40003f25070 */
[----:B------:R-:W-:Y:S01]  /*36f0*/  LOP3.LUT R21, R13, 0x70, RZ, 0xc0, !PT ;  /* 0x000000700d157812 */ /* 0x000fe200078ec0ff */
[C---:B------:R-:W-:Y:S01]  /*3700*/  VIADD R13, R15.reuse, 0x1 ;  /* 0x000000010f0d7836 */ /* 0x040fe20000000000 */
[-C--:B------:R-:W-:Y:S02]  /*3710*/  ISETP.NE.AND P3, PT, R15, R152.reuse, PT ;  /* 0x000000980f00720c */ /* 0x080fe40003f65270 */
[----:B------:R-:W-:Y:S01]  /*3720*/  SEL R153, R172, 0x70, P1 ;  /* 0x00000070ac997807 */ /* 0x000fe20000800000 */
[----:B------:R-:W-:Y:S01]  /*3730*/  IMAD R154, R152, 0x800, R21 ;  /* 0x00000800989a7824 */ /* 0x000fe200078e0215 */
[----:B------:R-:W-:-:S02]  /*3740*/  SEL R13, R13, R152, !P3 ;  /* 0x000000980d0d7207 */ /* 0x000fc40005800000 */
[----:B------:R-:W-:Y:S01]  /*3750*/  R2P PR, R15, 0x6 ;  /* 0x000000060f007804 */ /* 0x000fe20000000000 */
[----:B------:R-:W-:Y:S01]  /*3760*/  IMAD R153, R170, R153, R19 ;  /* 0x00000099aa997224 */ /* 0x000fe200078e0213 */
[----:B------:R-:W-:Y:S01]  /*3770*/  LOP3.LUT R156, R13, 0x1, RZ, 0xc0, !PT ;  /* 0x000000010d9c7812 */ /* 0x000fe200078ec0ff */
[----:B------:R-:W-:Y:S01]  /*3780*/  IMAD R21, R3, 0x4000, R154 ;  /* 0x0000400003157824 */ /* 0x000fe200078e029a */
[----:B------:R-:W-:Y:S01]  /*3790*/  SHF.R.S32.HI R12, RZ, 0x3, R12 ;  /* 0x00000003ff0c7819 */ /* 0x000fe2000001140c */
[----:B------:R-:W-:Y:S01]  /*37a0*/  VIADD R154, R152, 0x1 ;  /* 0x00000001989a7836 */ /* 0x000fe20000000000 */
[----:B------:R-:W-:Y:S01]  /*37b0*/  ISETP.NE.U32.AND P4, PT, R156, 0x1, PT ;  /* 0x000000019c00780c */ /* 0x000fe20003f85070 */
[----:B------:R-:W-:Y:S01]  /*37c0*/  IMAD.SHL.U32 R155, R13, 0x10, RZ ;  /* 0x000000100d9b7824 */ /* 0x000fe200078e00ff */
[----:B------:R-:W-:Y:S02]  /*37d0*/  IADD3 R184, R0, R21, R153 ;  /* 0x0000001500b87210 */ /* 0x000fe40007ffe099 */
[----:B------:R-:W-:-:S02]  /*37e0*/  SEL R154, R154, R15, !P3 ;  /* 0x0000000f9a9a7207 */ /* 0x000fc40005800000 */
[----:B------:R-:W-:Y:S01]  /*37f0*/  LOP3.LUT R155, R155, 0x70, RZ, 0xc0, !PT ;  /* 0x000000709b9b7812 */ /* 0x000fe200078ec0ff */
[----:B------:R-:W-:Y:S01]  /*3800*/  VIADD R21, R184, 0x20800 ;  /* 0x00020800b8157836 */ /* 0x000fe20000000000 */
[----:B------:R-:W-:Y:S01]  /*3810*/  SEL R153, R172, 0x70, P4 ;  /* 0x00000070ac997807 */ /* 0x000fe20002000000 */
[----:B------:R-:W-:Y:S01]  /*3820*/  VIADD R156, R184, 0x20920 ;  /* 0x00020920b89c7836 */ /* 0x000fe20000000000 */
[----:B------:R-:W-:Y:S01]  /*3830*/  LDS.U8 R157, [R184+0x20c00] ;  /* 0x020c0000b89d7984 */ /* 0x000fe20000000000 */
[C---:B------:R-:W-:Y:S01]  /*3840*/  IMAD R158, R154.reuse, 0x800, R155 ;  /* 0x000008009a9e7824 */ /* 0x040fe200078e029b */
[----:B------:R-:W-:Y:S01]  /*3850*/  LOP3.LUT R185, R154, 0x1, RZ, 0xc0, !PT ;  /* 0x000000019ab97812 */ /* 0x000fe200078ec0ff */
[----:B------:R-:W-:Y:S01]  /*3860*/  @P1 VIADD R156, R21, 0xe0 ;  /* 0x000000e0159c1836 */ /* 0x000fe20000000000 */
[----:B------:R-:W-:Y:S01]  /*3870*/  SEL R21, R174, 0x1c0, !P2 ;  /* 0x000001c0ae157807 */ /* 0x000fe20005000000 */
[----:B------:R-:W-:Y:S01]  /*3880*/  IMAD R155, R170, R153, R19 ;  /* 0x00000099aa9b7224 */ /* 0x000fe200078e0213 */
[----:B------:R-:W-:Y:S01]  /*3890*/  R2P PR, R13, 0x6 ;  /* 0x000000060d007804 */ /* 0x000fe20000000000 */
[----:B------:R-:W-:-:S02]  /*38a0*/  IMAD R153, R3, 0x4000, R158 ;  /* 0x0000400003997824 */ /* 0x000fc400078e029e */
[----:B------:R-:W-:Y:S02]  /*38b0*/  IMAD.IADD R187, R21, 0x1, R184 ;  /* 0x0000000115bb7824 */ /* 0x000fe400078e02b8 */
[----:B------:R-:W-:Y:S02]  /*38c0*/  SEL R175, R174, 0x1c0, !P2 ;  /* 0x000001c0aeaf7807 */ /* 0x000fe40005000000 */
[----:B------:R-:W-:Y:S01]  /*38d0*/  IADD3 R188, R0, R153, R155 ;  /* 0x0000009900bc7210 */ /* 0x000fe20007ffe09b */
[----:B------:R-:W-:Y:S01]  /*38e0*/  LDS.U8 R159, [R187+0x20c00] ;  /* 0x020c0000bb9f7984 */ /* 0x000fe20000000000 */
[----:B------:R-:W-:-:S03]  /*38f0*/  LOP3.LUT R155, R152, 0x1, RZ, 0xc0, !PT ;  /* 0x00000001989b7812 */ /* 0x000fc600078ec0ff */
[C---:B------:R-:W-:Y:S01]  /*3900*/  VIADD R153, R188.reuse, 0x20800 ;  /* 0x00020800bc997836 */ /* 0x040fe20000000000 */
[----:B------:R-:W-:Y:S01]  /*3910*/  LDS.U8 R176, [R188+0x20800] ;  /* 0x02080000bcb07984 */ /* 0x000fe20000000000 */
[----:B------:R-:W-:Y:S02]  /*3920*/  VIADD R178, R188, 0x20920 ;  /* 0x00020920bcb27836 */ /* 0x000fe40000000000 */
[----:B------:R-:W-:Y:S01]  /*3930*/  @P1 VIADD R178, R153, 0xe0 ;  /* 0x000000e099b21836 */ /* 0x000fe20000000000 */
[C---:B------:R-:W-:Y:S01]  /*3940*/  R2P PR, R152.reuse, 0x6 ;  /* 0x0000000698007804 */ /* 0x040fe20000000000 */
[----:B------:R-:W-:Y:S01]  /*3950*/  IMAD.SHL.U32 R152, R152, 0x10, RZ ;  /* 0x0000001098987824 */ /* 0x000fe200078e00ff */
[----:B------:R-:W-:Y:S01]  /*3960*/  ISETP.NE.U32.AND P3, PT, R155, 0x1, PT ;  /* 0x000000019b00780c */ /* 0x000fe20003f65070 */
[----:B------:R-:W-:Y:S01]  /*3970*/  IMAD.IADD R189, R175, 0x1, R188 ;  /* 0x00000001afbd7824 */ /* 0x000fe200078e02bc */
[----:B------:R-:W-:Y:S01]  /*3980*/  LDS.U8 R177, [R178] ;  /* 0x00000000b2b17984 */ /* 0x000fe20000000000 */
[----:B------:R-:W-:Y:S01]  /*3990*/  SEL R153, R173, 0xe0, !P1 ;  /* 0x000000e0ad997807 */ /* 0x000fe20004800000 */
[----:B------:R-:W-:Y:S01]  /*39a0*/  IMAD.IADD R180, R175, 0x1, R178 ;  /* 0x00000001afb47824 */ /* 0x000fe200078e02b2 */
[----:B------:R-:W-:Y:S01]  /*39b0*/  LOP3.LUT R152, R152, 0x70, RZ, 0xc0, !PT ;  /* 0x0000007098987812 */ /* 0x000fe200078ec0ff */
[----:B------:R-:W-:Y:S01]  /*39c0*/  LDS.U8 R179, [R189+0x20800] ;  /* 0x02080000bdb37984 */ /* 0x000fe20000000000 */
[----:B------:R-:W-:Y:S01]  /*39d0*/  SEL R158, R172, 0x70, P3 ;  /* 0x00000070ac9e7807 */ /* 0x000fe20001800000 */
[----:B------:R-:W-:-:S02]  /*39e0*/  IMAD R153, R170, R153, RZ ;  /* 0x00000099aa997224 */ /* 0x000fc400078e02ff */
[----:B------:R-:W-:Y:S01]  /*39f0*/  IMAD R152, R15, 0x800, R152 ;  /* 0x000008000f987824 */ /* 0x000fe200078e0298 */
[----:B------:R-:W-:Y:S01]  /*3a00*/  LDS.U8 R181, [R180] ;  /* 0x00000000b4b57984 */ /* 0x000fe20000000000 */
[----:B------:R-:W-:Y:S02]  /*3a10*/  IMAD R153, R19, R158, R153 ;  /* 0x0000009e13997224 */ /* 0x000fe400078e0299 */
[----:B------:R-:W-:Y:S01]  /*3a20*/  IMAD R15, R3, 0x4000, R152 ;  /* 0x00004000030f7824 */ /* 0x000fe200078e0298 */
[----:B------:R-:W-:Y:S04]  /*3a30*/  LDS.U8 R158, [R156+0x400] ;  /* 0x000400009c9e7984 */ /* 0x000fe80000000000 */
[----:B------:R-:W-:Y:S01]  /*3a40*/  IADD3 R190, R0, R15, R153 ;  /* 0x0000000f00be7210 */ /* 0x000fe20007ffe099 */
[----:B------:R-:W-:Y:S01]  /*3a50*/  IMAD.IADD R153, R21, 0x1, R156 ;  /* 0x0000000115997824 */ /* 0x000fe200078e029c */
[----:B------:R-:W-:Y:S03]  /*3a60*/  LDS.U8 R152, [R187+0x20800] ;  /* 0x02080000bb987984 */ /* 0x000fe60000000000 */
[C---:B------:R-:W-:Y:S01]  /*3a70*/  VIADD R15, R190.reuse, 0x20800 ;  /* 0x00020800be0f7836 */ /* 0x040fe20000000000 */
[----:B------:R-:W-:Y:S01]  /*3a80*/  LDS.U8 R21, [R156] ;  /* 0x000000009c157984 */ /* 0x000fe20000000000 */
[----:B------:R-:W-:-:S02]  /*3a90*/  VIADD R186, R190, 0x20a40 ;  /* 0x00020a40beba7836 */ /* 0x000fc40000000000 */
[----:B------:R-:W-:Y:S01]  /*3aa0*/  @P2 VIADD R186, R15, 0x1c0 ;  /* 0x000001c00fba2836 */ /* 0x000fe20000000000 */
[----:B------:R-:W-:Y:S01]  /*3ab0*/  LDS.U8 R155, [R153] ;  /* 0x00000000999b7984 */ /* 0x000fe20000000000 */
[C---:B------:R-:W-:Y:S01]  /*3ac0*/  R2P PR, R154.reuse, 0x6 ;  /* 0x000000069a007804 */ /* 0x040fe20000000000 */
[----:B------:R-:W-:Y:S01]  /*3ad0*/  IMAD.SHL.U32 R154, R154, 0x10, RZ ;  /* 0x000000109a9a7824 */ /* 0x000fe200078e00ff */
[----:B------:R-:W-:Y:S01]  /*3ae0*/  ISETP.NE.U32.AND P3, PT, R185, 0x1, PT ;  /* 0x00000001b900780c */ /* 0x000fe20003f65070 */
[----:B------:R-:W0:Y:S03]  /*3af0*/  LDS.U8 R15, [R184+0x20800] ;  /* 0x02080000b80f7984 */ /* 0x000e260000000000 */
[----:B------:R-:W-:Y:S01]  /*3b00*/  LOP3.LUT R154, R154, 0x70, RZ, 0xc0, !PT ;  /* 0x000000709a9a7812 */ /* 0x000fe200078ec0ff */
[----:B------:R1:W2:Y:S04]  /*3b10*/  LDS.U8 R175, [R153+0x400] ;  /* 0x0004000099af7984 */ /* 0x0002a80000000000 */
[----:B------:R3:W4:Y:S01]  /*3b20*/  LDS.U8 R182, [R188+0x20c00] ;  /* 0x020c0000bcb67984 */ /* 0x0007220000000000 */
[----:B------:R-:W-:-:S03]  /*3b30*/  IMAD R154, R13, 0x800, R154 ;  /* 0x000008000d9a7824 */ /* 0x000fc600078e029a */
[----:B------:R-:W4:Y:S01]  /*3b40*/  LDS.U8 R183, [R178+0x400] ;  /* 0x00040000b2b77984 */ /* 0x000f220000000000 */
[----:B-1----:R-:W-:Y:S01]  /*3b50*/  SEL R153, R173, 0xe0, !P1 ;  /* 0x000000e0ad997807 */ /* 0x002fe20004800000 */
[----:B------:R-:W-:Y:S01]  /*3b60*/  IMAD R13, R3, 0x4000, R154 ;  /* 0x00004000030d7824 */ /* 0x000fe200078e029a */
[----:B------:R-:W-:Y:S01]  /*3b70*/  ISETP.NE.AND P1, PT, R20, 0x4, PT ;  /* 0x000000041400780c */ /* 0x000fe20003f25270 */
[----:B------:R-:W1:Y:S01]  /*3b80*/  LDS.U8 R184, [R189+0x20c00] ;  /* 0x020c0000bdb87984 */ /* 0x000e620000000000 */
[----:B---3--:R-:W-:Y:S01]  /*3b90*/  SEL R188, R172, 0x70, P3 ;  /* 0x00000070acbc7807 */ /* 0x008fe20001800000 */
[----:B------:R-:W-:Y:S02]  /*3ba0*/  IMAD R153, R170, R153, RZ ;  /* 0x00000099aa997224 */ /* 0x000fe400078e02ff */
[----:B------:R-:W3:Y:S01]  /*3bb0*/  LDS.U8 R156, [R180+0x400] ;  /* 0x00040000b49c7984 */ /* 0x000ee20000000000 */
[----:B------:R-:W-:Y:S01]  /*3bc0*/  NOP ;  /* 0x0000000000007918 */ /* 0x000fe20000000000 */
[----:B------:R-:W-:-:S05]  /*3bd0*/  IMAD R153, R19, R188, R153 ;  /* 0x000000bc13997224 */ /* 0x000fca00078e0299 */
[----:B------:R-:W-:-:S05]  /*3be0*/  IADD3 R153, R0, R13, R153 ;  /* 0x0000000d00997210 */ /* 0x000fca0007ffe099 */
[C---:B------:R-:W-:Y:S02]  /*3bf0*/  VIADD R13, R153.reuse, 0x20800 ;  /* 0x00020800990d7836 */ /* 0x040fe40000000000 */
[----:B------:R-:W-:Y:S01]  /*3c00*/  VIADD R154, R153, 0x20a40 ;  /* 0x00020a40999a7836 */ /* 0x000fe20000000000 */
[----:B0-----:R0:W-:Y:S01]  /*3c10*/  STS.U8 [R190+0x20800], R15 ;  /* 0x0208000fbe007388 */ /* 0x0011e20000000000 */
[----:B------:R-:W-:-:S03]  /*3c20*/  @P2 VIADD R154, R13, 0x1c0 ;  /* 0x000001c00d9a2836 */ /* 0x000fc60000000000 */
[----:B------:R0:W-:Y:S04]  /*3c30*/  STS.U8 [R186], R21 ;  /* 0x00000015ba007388 */ /* 0x0001e80000000000 */
[----:B------:R0:W-:Y:S04]  /*3c40*/  STS.U8 [R190+0x20c00], R152 ;  /* 0x020c0098be007388 */ /* 0x0001e80000000000 */
[----:B------:R0:W-:Y:S04]  /*3c50*/  STS.U8 [R186+0x400], R155 ;  /* 0x0004009bba007388 */ /* 0x0001e80000000000 */
[----:B------:R0:W-:Y:S04]  /*3c60*/  STS.U8 [R190+0x20801], R157 ;  /* 0x0208019dbe007388 */ /* 0x0001e80000000000 */
[----:B------:R0:W-:Y:S04]  /*3c70*/  STS.U8 [R186+0x1], R158 ;  /* 0x0000019eba007388 */ /* 0x0001e80000000000 */
[----:B------:R0:W-:Y:S04]  /*3c80*/  STS.U8 [R190+0x20c01], R159 ;  /* 0x020c019fbe007388 */ /* 0x0001e80000000000 */
[----:B--2---:R0:W-:Y:S04]  /*3c90*/  STS.U8 [R186+0x401], R175 ;  /* 0x000401afba007388 */ /* 0x0041e80000000000 */
[----:B------:R0:W-:Y:S04]  /*3ca0*/  STS.U8 [R190+0x20804], R176 ;  /* 0x020804b0be007388 */ /* 0x0001e80000000000 */
[----:B------:R0:W-:Y:S04]  /*3cb0*/  STS.U8 [R186+0x4], R177 ;  /* 0x000004b1ba007388 */ /* 0x0001e80000000000 */
[----:B------:R0:W-:Y:S04]  /*3cc0*/  STS.U8 [R190+0x20c04], R179 ;  /* 0x020c04b3be007388 */ /* 0x0001e80000000000 */
[----:B------:R0:W-:Y:S04]  /*3cd0*/  STS.U8 [R186+0x404], R181 ;  /* 0x000404b5ba007388 */ /* 0x0001e80000000000 */
[----:B----4-:R0:W-:Y:S04]  /*3ce0*/  STS.U8 [R190+0x20805], R182 ;  /* 0x020805b6be007388 */ /* 0x0101e80000000000 */
[----:B------:R0:W-:Y:S04]  /*3cf0*/  STS.U8 [R186+0x5], R183 ;  /* 0x000005b7ba007388 */ /* 0x0001e80000000000 */
[----:B-1----:R0:W-:Y:S04]  /*3d00*/  STS.U8 [R190+0x20c05], R184 ;  /* 0x020c05b8be007388 */ /* 0x0021e80000000000 */
[----:B---3--:R0:W-:Y:S04]  /*3d10*/  STS.U8 [R186+0x405], R156 ;  /* 0x0004059cba007388 */ /* 0x0081e80000000000 */
        /* <DEDUP_REMOVED lines=9> */
[----:B------:R-:W1:Y:S01]  /*3db0*/  LDC R11, c[0x0][0x28c] ;  /* 0x0000a300ff0b7b82 */ /* 0x000e620000000800 */
[----:B------:R-:W-:Y:S01]  /*3dc0*/  UMOV UR5, UR39 ;  /* 0x0000002700057c82 */ /* 0x000fe20008000000 */
[----:B-1----:R-:W-:-:S13]  /*3dd0*/  ISETP.GE.AND P1, PT, R11, 0x101, PT ;  /* 0x000001010b00780c */ /* 0x002fda0003f26270 */
[----:B------:R-:W-:Y:S05]  /*3de0*/  @!P1 BRA `(.L_x_30) ;  /* 0x0000001c00149947 */ /* 0x000fea0003800000 */
[----:B------:R-:W-:Y:S01]  /*3df0*/  R2UR UR7, R3 ;  /* 0x00000000030772ca */ /* 0x000fe200000e0000 */
[----:B------:R-:W-:Y:S01]  /*3e00*/  UIADD3 UR6, UR41, -0x1, URZ ;  /* 0xffffffff29067890 */ /* 0x000fe2000fffe03f */
[----:B------:R-:W-:-:S13]  /*3e10*/  UMOV UR5, UR39 ;  /* 0x0000002700057c82 */ /* 0x000fda0008000000 */
.L_x_40:
[----:B------:R-:W-:-:S04]  /*3e20*/  UIADD3 UR8, UR7, 0x1, URZ ;  /* 0x0000000107087890 */ /* 0x000fc8000fffe03f */
[----:B------:R-:W-:-:S04]  /*3e30*/  UISETP.NE.AND UP0, UPT, UR8, 0x4, UPT ;  /* 0x000000040800788c */ /* 0x000fc8000bf05270 */
[----:B------:R-:W-:Y:S02]  /*3e40*/  USEL UR9, URZ, 0x1, UP0 ;  /* 0x000000013f097887 */ /* 0x000fe40008000000 */
[----:B------:R-:W-:-:S04]  /*3e50*/  USEL UR8, UR8, URZ, UP0 ;  /* 0x0000003f08087287 */ /* 0x000fc80008000000 */
[----:B------:R-:W-:Y:S02]  /*3e60*/  LOP3.LUT R171, R171, UR9, RZ, 0x3c, !PT ;  /* 0x00000009abab7c12 */ /* 0x000fe4000f8e3cff */
[----:B------:R-:W-:Y:S01]  /*3e70*/  IMAD.U32 R3, RZ, RZ, UR8 ;  /* 0x00000008ff037e24 */ /* 0x000fe2000f8e00ff */
[----:B0-----:R-:W-:Y:S06]  /*3e80*/  @!P0 BRA `(.L_x_31) ;  /* 0x0000000000048947 */ /* 0x001fec0003800000 */
[----:B------:R-:W-:Y:S01]  /*3e90*/  BPT.TRAP 0x1 ;  /* 0x000000040000795c */ /* 0x000fe20000300000 */
.L_x_31:
[----:B------:R-:W1:Y:S01]  /*3ea0*/  S2UR UR9, SR_CgaCtaId ;  /* 0x00000000000979c3 */ /* 0x000e620000008800 */
[----:B------:R-:W-:Y:S01]  /*3eb0*/  UMOV UR8, 0x400 ;  /* 0x0000040000087882 */ /* 0x000fe20000000000 */
[----:B------:R-:W-:Y:S01]  /*3ec0*/  USHF.L.U32 UR10, UR7, 0xf, URZ ;  /* 0x0000000f070a7899 */ /* 0x000fe2000800063f */
[----:B------:R-:W-:Y:S01]  /*3ed0*/  SHF.L.U32 R11, R171, 0x1f, RZ ;  /* 0x0000001fab0b7819 */ /* 0x000fe200000006ff */
[----:B------:R-:W-:Y:S02]  /*3ee0*/  UMOV UR11, 0x40000040 ;  /* 0x40000040000b7882 */ /* 0x000fe40000000000 */
[----:B------:R-:W-:Y:S02]  /*3ef0*/  UMOV UR15, UR11 ;  /* 0x0000000b000f7c82 */ /* 0x000fe40008000000 */
[----:B------:R-:W-:Y:S01]  /*3f00*/  LOP3.LUT R13, R5, UR10, RZ, 0xfc, !PT ;  /* 0x0000000a050d7c12 */ /* 0x000fe2000f8efcff */
[----:B------:R-:W-:-:S07]  /*3f10*/  ULEA UR10, UR7, UR4, 0xa ;  /* 0x00000004070a7291 */ /* 0x000fce000f8e503f */
[----:B------:R-:W-:Y:S01]  /*3f20*/  UMOV UR14, UR10 ;  /* 0x0000000a000e7c82 */ /* 0x000fe20008000000 */
[----:B-1----:R-:W-:-:S06]  /*3f30*/  ULEA UR8, UR9, UR8, 0x18 ;  /* 0x0000000809087291 */ /* 0x002fcc000f8ec03f */
[----:B------:R-:W-:Y:S01]  /*3f40*/  IMAD.U32 R0, RZ, RZ, UR8 ;  /* 0x00000008ff007e24 */ /* 0x000fe2000f8e00ff */
[----:B------:R-:W-:-:S03]  /*3f50*/  UIADD3 UR8, UR10, 0x2, URZ ;  /* 0x000000020a087890 */ /* 0x000fc6000fffe03f */
[----:B------:R-:W-:Y:S02]  /*3f60*/  IMAD.IADD R13, R0, 0x1, R13 ;  /* 0x00000001000d7824 */ /* 0x000fe400078e020d */
[----:B------:R-:W-:Y:S02]  /*3f70*/  IMAD R12, R3, 0x8, R0 ;  /* 0x00000008030c7824 */ /* 0x000fe400078e0200 */
[--C-:B0-----:R-:W-:Y:S02]  /*3f80*/  IMAD.IADD R15, R6, 0x1, R13.reuse ;  /* 0x00000001060f7824 */ /* 0x101fe400078e020d */
[C---:B------:R-:W-:Y:S01]  /*3f90*/  IMAD.IADD R10, R4.reuse, 0x1, R13 ;  /* 0x00000001040a7824 */ /* 0x040fe200078e020d */
[----:B------:R0:W1:Y:S01]  /*3fa0*/  SYNCS.PHASECHK.TRANS64.TRYWAIT P1, [R12+URZ], R11 ;  /* 0x0000000b0c0075a7 */ /* 0x000062000802017f */
[----:B------:R-:W-:Y:S01]  /*3fb0*/  IMAD.IADD R19, R4, 0x1, R15 ;  /* 0x0000000104137824 */ /* 0x000fe200078e020f */
[----:B------:R-:W-:Y:S04]  /*3fc0*/  LDS.U8 R20, [R13+0x1800] ;  /* 0x001800000d147984 */ /* 0x000fe80000000000 */
[----:B------:R-:W2:Y:S04]  /*3fd0*/  LDS.U8 R21, [R15+0x1800] ;  /* 0x001800000f157984 */ /* 0x000ea80000000000 */
[----:B------:R-:W3:Y:S04]  /*3fe0*/  LDS.U8 R153, [R10+0x1800] ;  /* 0x001800000a997984 */ /* 0x000ee80000000000 */
[----:B------:R-:W-:Y:S04]  /*3ff0*/  LDS.U8 R152, [R13+0x1808] ;  /* 0x001808000d987984 */ /* 0x000fe80000000000 */
[----:B------:R-:W4:Y:S04]  /*4000*/  LDS.U8 R157, [R15+0x1808] ;  /* 0x001808000f9d7984 */ /* 0x000f280000000000 */
[----:B------:R-:W0:Y:S04]  /*4010*/  LDS.U8 R159, [R10+0x1808] ;  /* 0x001808000a9f7984 */ /* 0x000e280000000000 */
[----:B------:R-:W-:Y:S04]  /*4020*/  LDS.U8 R154, [R13+0x2000] ;  /* 0x002000000d9a7984 */ /* 0x000fe80000000000 */
[----:B------:R-:W1:Y:S04]  /*4030*/  LDS.U8 R175, [R15+0x2000] ;  /* 0x002000000faf7984 */ /* 0x000e680000000000 */
[----:B------:R-:W1:Y:S04]  /*4040*/  LDS.U8 R177, [R10+0x2000] ;  /* 0x002000000ab17984 */ /* 0x000e680000000000 */
[----:B------:R-:W-:Y:S04]  /*4050*/  LDS.U8 R156, [R13+0x2008] ;  /* 0x002008000d9c7984 */ /* 0x000fe80000000000 */
[----:B------:R-:W1:Y:S04]  /*4060*/  LDS.U8 R181, [R15+0x2008] ;  /* 0x002008000fb57984 */ /* 0x000e680000000000 */
[----:B------:R-:W1:Y:S01]  /*4070*/  LDS.U8 R183, [R10+0x2008] ;  /* 0x002008000ab77984 */ /* 0x000e620000000000 */
[----:B--2---:R-:W-:-:S03]  /*4080*/  PRMT R20, R21, 0x7604, R20 ;  /* 0x0000760415147816 */ /* 0x004fc60000000014 */
[----:B------:R-:W-:Y:S01]  /*4090*/  LDS.U8 R158, [R13+0x5800] ;  /* 0x005800000d9e7984 */ /* 0x000fe20000000000 */
[----:B---3--:R-:W-:-:S03]  /*40a0*/  PRMT R20, R153, 0x7054, R20 ;  /* 0x0000705499147816 */ /* 0x008fc60000000014 */
[----:B------:R-:W2:Y:S04]  /*40b0*/  LDS.U8 R185, [R15+0x5800] ;  /* 0x005800000fb97984 */ /* 0x000ea80000000000 */
[----:B------:R-:W3:Y:S01]  /*40c0*/  LDS.U8 R174, [R10+0x5800] ;  /* 0x005800000aae7984 */ /* 0x000ee20000000000 */
[----:B----4-:R-:W-:-:S03]  /*40d0*/  PRMT R152, R157, 0x7604, R152 ;  /* 0x000076049d987816 */ /* 0x010fc60000000098 */
[----:B------:R-:W-:Y:S01]  /*40e0*/  LDS.U8 R176, [R13+0x5808] ;  /* 0x005808000db07984 */ /* 0x000fe20000000000 */
[----:B0-----:R-:W-:-:S03]  /*40f0*/  PRMT R152, R159, 0x7054, R152 ;  /* 0x000070549f987816 */ /* 0x001fc60000000098 */
[----:B------:R-:W0:Y:S04]  /*4100*/  LDS.U8 R189, [R15+0x5808] ;  /* 0x005808000fbd7984 */ /* 0x000e280000000000 */
[----:B------:R-:W4:Y:S01]  /*4110*/  LDS.U8 R191, [R10+0x5808] ;  /* 0x005808000abf7984 */ /* 0x000f220000000000 */
[----:B-1----:R-:W-:-:S03]  /*4120*/  PRMT R154, R175, 0x7604, R154 ;  /* 0x00007604af9a7816 */ /* 0x002fc6000000009a */
[----:B------:R-:W-:Y:S01]  /*4130*/  LDS.U8 R178, [R13+0x6000] ;  /* 0x006000000db27984 */ /* 0x000fe20000000000 */
[----:B------:R-:W-:-:S03]  /*4140*/  PRMT R154, R177, 0x7054, R154 ;  /* 0x00007054b19a7816 */ /* 0x000fc6000000009a */
[----:B------:R-:W1:Y:S04]  /*4150*/  LDS.U8 R195, [R15+0x6000] ;  /* 0x006000000fc37984 */ /* 0x000e680000000000 */
[----:B------:R-:W1:Y:S01]  /*4160*/  LDS.U8 R197, [R10+0x6000] ;  /* 0x006000000ac57984 */ /* 0x000e620000000000 */
[----:B------:R-:W-:-:S03]  /*4170*/  PRMT R156, R181, 0x7604, R156 ;  /* 0x00007604b59c7816 */ /* 0x000fc6000000009c */
[----:B------:R-:W-:Y:S01]  /*4180*/  LDS.U8 R180, [R13+0x6008] ;  /* 0x006008000db47984 */ /* 0x000fe20000000000 */
[----:B------:R-:W-:-:S03]  /*4190*/  PRMT R183, R183, 0x7054, R156 ;  /* 0x00007054b7b77816 */ /* 0x000fc6000000009c */
[----:B------:R-:W1:Y:S04]  /*41a0*/  LDS.U8 R201, [R15+0x6008] ;  /* 0x006008000fc97984 */ /* 0x000e680000000000 */
[----:B------:R-:W1:Y:S01]  /*41b0*/  LDS.U8 R203, [R10+0x6008] ;  /* 0x006008000acb7984 */ /* 0x000e620000000000 */
[----:B--2---:R-:W-:-:S03]  /*41c0*/  PRMT R185, R185, 0x7604, R158 ;  /* 0x00007604b9b97816 */ /* 0x004fc6000000009e */
[----:B------:R-:W2:Y:S01]  /*41d0*/  LDS.U8 R155, [R19+0x1800] ;  /* 0x00180000139b7984 */ /* 0x000ea20000000000 */
[----:B---3--:R-:W-:-:S03]  /*41e0*/  PRMT R174, R174, 0x7054, R185 ;  /* 0x00007054aeae7816 */ /* 0x008fc600000000b9 */
[----:B------:R-:W3:Y:S04]  /*41f0*/  LDS.U8 R173, [R19+0x1808] ;  /* 0x0018080013ad7984 */ /* 0x000ee80000000000 */
[----:B------:R-:W3:Y:S01]  /*4200*/  LDS.U8 R179, [R19+0x2000] ;  /* 0x0020000013b37984 */ /* 0x000ee20000000000 */
[----:B0-----:R-:W-:-:S03]  /*4210*/  PRMT R176, R189, 0x7604, R176 ;  /* 0x00007604bdb07816 */ /* 0x001fc600000000b0 */
[----:B------:R-:W0:Y:S01]  /*4220*/  LDS.U8 R172, [R19+0x2008] ;  /* 0x0020080013ac7984 */ /* 0x000e220000000000 */
[----:B----4-:R-:W-:-:S03]  /*4230*/  PRMT R176, R191, 0x7054, R176 ;  /* 0x00007054bfb07816 */ /* 0x010fc600000000b0 */
[----:B------:R-:W4:Y:S04]  /*4240*/  LDS.U8 R187, [R19+0x5800] ;  /* 0x0058000013bb7984 */ /* 0x000f280000000000 */
[----:B------:R-:W4:Y:S01]  /*4250*/  LDS.U8 R193, [R19+0x5808] ;  /* 0x0058080013c17984 */ /* 0x000f220000000000 */
[----:B-1----:R-:W-:-:S03]  /*4260*/  PRMT R178, R195, 0x7604, R178 ;  /* 0x00007604c3b27816 */ /* 0x002fc600000000b2 */
[----:B------:R-:W1:Y:S01]  /*4270*/  LDS.U8 R199, [R19+0x6000] ;  /* 0x0060000013c77984 */ /* 0x000e620000000000 */
[----:B------:R-:W-:-:S03]  /*4280*/  PRMT R178, R197, 0x7054, R178 ;  /* 0x00007054c5b27816 */ /* 0x000fc600000000b2 */
[----:B------:R-:W1:Y:S01]  /*4290*/  LDS.U8 R205, [R19+0x6008] ;  /* 0x0060080013cd7984 */ /* 0x000e620000000000 */
[----:B------:R-:W-:Y:S01]  /*42a0*/  @!PT LDS RZ, [RZ] ;  /* 0x00000000fffff984 */ /* 0x000fe20000000800 */
[----:B------:R-:W-:Y:S01]  /*42b0*/  @!PT LDS RZ, [RZ] ;  /* 0x00000000fffff984 */ /* 0x000fe20000000800 */
[----:B------:R-:W-:Y:S01]  /*42c0*/  @!PT LDS RZ, [RZ] ;  /* 0x00000000fffff984 */ /* 0x000fe20000000800 */
[----:B------:R-:W-:Y:S01]  /*42d0*/  @!PT LDS RZ, [RZ] ;  /* 0x00000000fffff984 */ /* 0x000fe20000000800 */
[----:B------:R2:W-:Y:S06]  /*42e0*/  MEMBAR.ALL.CTA ;  /* 0x0000000000007992 */ /* 0x0005ec0000008000 */
[----:B--2---:R-:W2:Y:S01]  /*42f0*/  FENCE.VIEW.ASYNC.S ;  /* 0x00000000000073c6 */ /* 0x004ea20000000000 */
[----:B------:R-:W-:-:S04]  /*4300*/  PRMT R180, R201, 0x7604, R180 ;  /* 0x00007604c9b47816 */ /* 0x000fc800000000b4 */
[----:B------:R-:W-:Y:S02]  /*4310*/  PRMT R180, R203, 0x7054, R180 ;  /* 0x00007054cbb47816 */ /* 0x000fe400000000b4 */
[----:B------:R-:W-:Y:S02]  /*4320*/  PRMT R156, R155, 0x654, R20 ;  /* 0x000006549b9c7816 */ /* 0x000fe40000000014 */
[----:B---3--:R-:W-:Y:S02]  /*4330*/  PRMT R157, R173, 0x654, R152 ;  /* 0x00000654ad9d7816 */ /* 0x008fe40000000098 */
[----:B------:R-:W-:Y:S02]  /*4340*/  PRMT R158, R179, 0x654, R154 ;  /* 0x00000654b39e7816 */ /* 0x000fe4000000009a */
[----:B0-----:R-:W-:Y:S01]  /*4350*/  PRMT R159, R172, 0x654, R183 ;  /* 0x00000654ac9f7816 */ /* 0x001fe200000000b7 */
[----:B--2---:R-:W-:Y:S06]  /*4360*/  BAR.SYNC.DEFER_BLOCKING 0x2, 0x100 ;  /* 0x0084000000007b1d */ /* 0x004fec0000010000 */
[----:B------:R-:W-:-:S06]  /*4370*/  WARPGROUP.ARRIVE ;  /* 0x00000000000079c5 */ /* 0x000fcc0000000000 */
[----:B------:R-:W-:Y:S03]  /*4380*/  QGMMA.64x128x32.F32.E4M3.E5M2 R88, R160, gdesc[UR8], R88, gsb0 ;  /* 0x01e00008a0587df3 */ /* 0x000fe60008002858 */
[----:B------:R-:W-:Y:S02]  /*4390*/  WARPGROUP.DEPBAR.LE gsb0, 0x0 ;  /* 0x00008000000079c5 */ /* 0x000fe40000010000 */
[----:B------:R-:W-:Y:S01]  /*43a0*/  WARPGROUP.ARRIVE ;  /* 0x00000000000079c5 */ /* 0x000fe20000000000 */
[----:B----4-:R-:W-:Y:S02]  /*43b0*/  PRMT R160, R187, 0x654, R174 ;  /* 0x00000654bba07816 */ /* 0x010fe400000000ae */
[----:B------:R-:W-:Y:S02]  /*43c0*/  PRMT R161, R193, 0x654, R176 ;  /* 0x00000654c1a17816 */ /* 0x000fe400000000b0 */
[----:B-1----:R-:W-:-:S02]  /*43d0*/  PRMT R162, R199, 0x654, R178 ;  /* 0x00000654c7a27816 */ /* 0x002fc400000000b2 */
[----:B------:R-:W-:Y:S01]  /*43e0*/  QGMMA.64x128x32.F32.E4M3.E5M2 R24, R164, gdesc[UR12], R24, gsb0 ;  /* 0x01e0000ca4187df3 */ /* 0x000fe20008002818 */
[----:B------:R-:W-:Y:S01]  /*43f0*/  UMOV UR14, UR8 ;  /* 0x00000008000e7c82 */ /* 0x000fe20008000000 */
[----:B------:R-:W-:Y:S01]  /*4400*/  UMOV UR15, 0x40000040 ;  /* 0x40000040000f7882 */ /* 0x000fe20000000000 */
[----:B------:R-:W-:Y:S01]  /*4410*/  PRMT R163, R205, 0x654, R180 ;  /* 0x00000654cda37816 */ /* 0x000fe200000000b4 */
[----:B------:R-:W-:Y:S02]  /*4420*/  WARPGROUP.DEPBAR.LE gsb0, 0x0 ;  /* 0x00008000000079c5 */ /* 0x000fe40000010000 */
[----:B------:R-:W-:-:S06]  /*4430*/  WARPGROUP.ARRIVE ;  /* 0x00000000000079c5 */ /* 0x000fcc0000000000 */
[----:B------:R-:W-:Y:S03]  /*4440*/  QGMMA.64x128x32.F32.E4M3.E5M2 R88, R156, gdesc[UR12], R88, gsb0 ;  /* 0x01e0000c9c587df3 */ /* 0x000fe60008002858 */
[----:B------:R-:W-:Y:S02]  /*4450*/  WARPGROUP.DEPBAR.LE gsb0, 0x0 ;  /* 0x00008000000079c5 */ /* 0x000fe40000010000 */
[----:B------:R-:W-:-:S07]  /*4460*/  WARPGROUP.ARRIVE ;  /* 0x00000000000079c5 */ /* 0x000fce0000000000 */
        /* <DEDUP_REMOVED lines=48> */
[----:B------:R-:W-:Y:S02]  /*4770*/  PRMT R164, R191, 0x7054, R164 ;  /* 0x00007054bfa47816 */ /* 0x000fe400000000a4 */
[----:B------:R-:W-:Y:S02]  /*4780*/  PRMT R166, R197, 0x7054, R166 ;  /* 0x00007054c5a67816 */ /* 0x000fe400000000a6 */
[----:B0-----:R-:W-:Y:S02]  /*4790*/  PRMT R152, R155, 0x654, R20 ;  /* 0x000006549b987816 */ /* 0x001fe40000000014 */
[----:B------:R-:W-:Y:S02]  /*47a0*/  PRMT R153, R154, 0x654, R159 ;  /* 0x000006549a997816 */ /* 0x000fe4000000009f */
[----:B-1----:R-:W-:-:S02]  /*47b0*/  PRMT R154, R165, 0x654, R156 ;  /* 0x00000654a59a7816 */ /* 0x002fc4000000009c */
[----:B--2---:R-:W-:Y:S02]  /*47c0*/  PRMT R155, R175, 0x654, R158 ;  /* 0x00000654af9b7816 */ /* 0x004fe4000000009e */
[----:B------:R-:W-:Y:S02]  /*47d0*/  PRMT R156, R181, 0x654, R160 ;  /* 0x00000654b59c7816 */ /* 0x000fe400000000a0 */
[----:B---3--:R-:W-:Y:S02]  /*47e0*/  PRMT R157, R187, 0x654, R162 ;  /* 0x00000654bb9d7816 */ /* 0x008fe400000000a2 */
[----:B------:R-:W-:Y:S02]  /*47f0*/  PRMT R158, R193, 0x654, R164 ;  /* 0x00000654c19e7816 */ /* 0x000fe400000000a4 */
[----:B----4-:R-:W-:Y:S01]  /*4800*/  PRMT R159, R199, 0x654, R166 ;  /* 0x00000654c79f7816 */ /* 0x010fe200000000a6 */
[----:B------:R-:W-:Y:S06]  /*4810*/  @!P0 BRA `(.L_x_32) ;  /* 0x0000000000048947 */ /* 0x000fec0003800000 */
[----:B------:R-:W-:Y:S01]  /*4820*/  BPT.TRAP 0x1 ;  /* 0x000000040000795c */ /* 0x000fe20000300000 */
.L_x_32:
[----:B------:R-:W-:Y:S01]  /*4830*/  UISETP.GT.U32.AND UP0, UPT, UR40, 0x1, UPT ;  /* 0x000000012800788c */ /* 0x000fe2000bf04070 */
[----:B------:R-:W-:-:S04]  /*4840*/  IMAD.U32 R21, RZ, RZ, UR5 ;  /* 0x00000005ff157e24 */ /* 0x000fc8000f8e00ff */
[----:B------:R-:W-:Y:S01]  /*4850*/  IMAD R20, R21, 0x8, R0 ;  /* 0x0000000815147824 */ /* 0x000fe200078e0200 */
[----:B------:R-:W-:-:S03]  /*4860*/  PLOP3.LUT P2, PT, PT, PT, UP0, 0x80, 0x0 ;  /* 0x000000000000781c */ /* 0x000fc60003f4f008 */
[----:B------:R-:W-:-:S05]  /*4870*/  VIADD R20, R20, 0x20 ;  /* 0x0000002014147836 */ /* 0x000fca0000000000 */
[----:B------:R-:W-:-:S04]  /*4880*/  PRMT R20, RZ, 0x654, R20 ;  /* 0x00000654ff147816 */ /* 0x000fc80000000014 */
[----:B------:R0:W-:Y:S01]  /*4890*/  SYNCS.ARRIVE.TRANS64.RED.A1T0 RZ, [R20+URZ], RZ ;  /* 0x000000ff14ff79a7 */ /* 0x0001e2000810043f */
[----:B------:R-:W-:Y:S05]  /*48a0*/  @P2 BRA `(.L_x_33) ;  /* 0x0000000000042947 */ /* 0x000fea0003800000 */
[----:B------:R-:W-:Y:S01]  /*48b0*/  BPT.TRAP 0x1 ;  /* 0x000000040000795c */ /* 0x000fe20000300000 */
.L_x_33:
[----:B------:R-:W-:Y:S01]  /*48c0*/  UIADD3 UR8, UR10, 0x4, URZ ;  /* 0x000000040a087890 */ /* 0x000fe2000fffe03f */
[----:B------:R-:W-:Y:S01]  /*48d0*/  WARPGROUP.ARRIVE ;  /* 0x00000000000079c5 */ /* 0x000fe20000000000 */
[----:B------:R-:W-:Y:S01]  /*48e0*/  UMOV UR15, 0x40000040 ;  /* 0x40000040000f7882 */ /* 0x000fe20000000000 */
[----:B------:R-:W-:-:S04]  /*48f0*/  UIADD3 UR5, UR5, 0x1, URZ ;  /* 0x0000000105057890 */ /* 0x000fc8000fffe03f */
[----:B------:R-:W-:Y:S01]  /*4900*/  UMOV UR14, UR8 ;  /* 0x00000008000e7c82 */ /* 0x000fe20008000000 */
[----:B------:R-:W-:Y:S01]  /*4910*/  UISETP.NE.AND UP0, UPT, UR5, 0x4, UPT ;  /* 0x000000040500788c */ /* 0x000fe2000bf05270 */
[----:B------:R-:W-:Y:S03]  /*4920*/  QGMMA.64x128x32.F32.E4M3.E5M2 R88, R152, gdesc[UR12], R88, gsb0 ;  /* 0x01e0000c98587df3 */ /* 0x000fe60008002858 */
[----:B------:R-:W-:Y:S01]  /*4930*/  USEL UR5, UR5, URZ, UP0 ;  /* 0x0000003f05057287 */ /* 0x000fe20008000000 */
[----:B------:R-:W-:Y:S02]  /*4940*/  WARPGROUP.DEPBAR.LE gsb0, 0x0 ;  /* 0x00008000000079c5 */ /* 0x000fe40000010000 */
[----:B------:R-:W-:-:S06]  /*4950*/  WARPGROUP.ARRIVE ;  /* 0x00000000000079c5 */ /* 0x000fcc0000000000 */
[----:B------:R-:W-:Y:S03]  /*4960*/  QGMMA.64x128x32.F32.E4M3.E5M2 R24, R156, gdesc[UR12], R24, gsb0 ;  /* 0x01e0000c9c187df3 */ /* 0x000fe60008002818 */
[----:B------:R-:W-:Y:S02]  /*4970*/  WARPGROUP.DEPBAR.LE gsb0, 0x0 ;  /* 0x00008000000079c5 */ /* 0x000fe40000010000 */
[----:B------:R-:W-:Y:S04]  /*4980*/  LDS.U8 R152, [R13+0x3808] ;  /* 0x003808000d987984 */ /* 0x000fe80000000000 */
[----:B------:R-:W1:Y:S04]  /*4990*/  LDS.U8 R155, [R15+0x3808] ;  /* 0x003808000f9b7984 */ /* 0x000e680000000000 */
[----:B------:R-:W-:Y:S04]  /*49a0*/  LDS.U8 R156, [R13+0x4000] ;  /* 0x004000000d9c7984 */ /* 0x000fe80000000000 */
[----:B------:R-:W-:Y:S04]  /*49b0*/  LDS.U8 R158, [R13+0x4008] ;  /* 0x004008000d9e7984 */ /* 0x000fe80000000000 */
[----:B------:R-:W2:Y:S04]  /*49c0*/  LDS.U8 R159, [R15+0x4000] ;  /* 0x004000000f9f7984 */ /* 0x000ea80000000000 */
[----:B------:R-:W3:Y:S04]  /*49d0*/  LDS.U8 R165, [R15+0x4008] ;  /* 0x004008000fa57984 */ /* 0x000ee80000000000 */
[----:B0-----:R-:W-:Y:S04]  /*49e0*/  LDS.U8 R20, [R13+0x3800] ;  /* 0x003800000d147984 */ /* 0x001fe80000000000 */
[----:B------:R-:W0:Y:S04]  /*49f0*/  LDS.U8 R21, [R15+0x3800] ;  /* 0x003800000f157984 */ /* 0x000e280000000000 */
[----:B------:R-:W-:Y:S04]  /*4a00*/  LDS.U8 R160, [R13+0x7800] ;  /* 0x007800000da07984 */ /* 0x000fe80000000000 */
[----:B------:R-:W-:Y:S04]  /*4a10*/  LDS.U8 R162, [R13+0x7808] ;  /* 0x007808000da27984 */ /* 0x000fe80000000000 */
[----:B------:R-:W-:Y:S04]  /*4a20*/  LDS.U8 R164, [R13+0x8000] ;  /* 0x008000000da47984 */ /* 0x000fe80000000000 */
[----:B------:R-:W-:Y:S01]  /*4a30*/  LDS.U8 R166, [R13+0x8008] ;  /* 0x008008000da67984 */ /* 0x000fe20000000000 */
[----:B-1----:R-:W-:-:S03]  /*4a40*/  PRMT R152, R155, 0x7604, R152 ;  /* 0x000076049b987816 */ /* 0x002fc60000000098 */
[----:B------:R-:W1:Y:S04]  /*4a50*/  LDS.U8 R175, [R15+0x7800] ;  /* 0x007800000faf7984 */ /* 0x000e680000000000 */
[----:B------:R-:W4:Y:S04]  /*4a60*/  LDS.U8 R181, [R15+0x7808] ;  /* 0x007808000fb57984 */ /* 0x000f280000000000 */
[----:B------:R-:W4:Y:S01]  /*4a70*/  LDS.U8 R187, [R15+0x8000] ;  /* 0x008000000fbb7984 */ /* 0x000f220000000000 */
[----:B--2---:R-:W-:-:S03]  /*4a80*/  PRMT R156, R159, 0x7604, R156 ;  /* 0x000076049f9c7816 */ /* 0x004fc6000000009c */
[----:B------:R-:W2:Y:S01]  /*4a90*/  LDS.U8 R193, [R15+0x8008] ;  /* 0x008008000fc17984 */ /* 0x000ea20000000000 */
[----:B---3--:R-:W-:-:S03]  /*4aa0*/  PRMT R158, R165, 0x7604, R158 ;  /* 0x00007604a59e7816 */ /* 0x008fc6000000009e */
[----:B------:R-:W3:Y:S04]  /*4ab0*/  LDS.U8 R157, [R10+0x3808] ;  /* 0x003808000a9d7984 */ /* 0x000ee80000000000 */
[----:B------:R-:W3:Y:S01]  /*4ac0*/  LDS.U8 R161, [R10+0x4000] ;  /* 0x004000000aa17984 */ /* 0x000ee20000000000 */
[----:B0-----:R-:W-:-:S03]  /*4ad0*/  PRMT R20, R21, 0x7604, R20 ;  /* 0x0000760415147816 */ /* 0x001fc60000000014 */
[----:B------:R-:W0:Y:S04]  /*4ae0*/  LDS.U8 R167, [R10+0x4008] ;  /* 0x004008000aa77984 */ /* 0x000e280000000000 */
[----:B------:R-:W0:Y:S04]  /*4af0*/  LDS.U8 R153, [R10+0x3800] ;  /* 0x003800000a997984 */ /* 0x000e280000000000 */
[----:B------:R-:W0:Y:S04]  /*4b00*/  LDS.U8 R177, [R10+0x7800] ;  /* 0x007800000ab17984 */ /* 0x000e280000000000 */
[----:B------:R-:W0:Y:S04]  /*4b10*/  LDS.U8 R183, [R10+0x7808] ;  /* 0x007808000ab77984 */ /* 0x000e280000000000 */
[----:B------:R-:W0:Y:S01]  /*4b20*/  LDS.U8 R189, [R10+0x8000] ;  /* 0x008000000abd7984 */ /* 0x000e220000000000 */
[----:B-1----:R-:W-:-:S03]  /*4b30*/  PRMT R160, R175, 0x7604, R160 ;  /* 0x00007604afa07816 */ /* 0x002fc600000000a0 */
[----:B------:R-:W1:Y:S01]  /*4b40*/  LDS.U8 R195, [R10+0x8008] ;  /* 0x008008000ac37984 */ /* 0x000e620000000000 */
[----:B----4-:R-:W-:-:S03]  /*4b50*/  PRMT R162, R181, 0x7604, R162 ;  /* 0x00007604b5a27816 */ /* 0x010fc600000000a2 */
[----:B------:R-:W4:Y:S01]  /*4b60*/  LDS.U8 R154, [R19+0x3808] ;  /* 0x00380800139a7984 */ /* 0x000f220000000000 */
[----:B------:R-:W-:-:S03]  /*4b70*/  PRMT R164, R187, 0x7604, R164 ;  /* 0x00007604bba47816 */ /* 0x000fc600000000a4 */
[----:B------:R-:W4:Y:S01]  /*4b80*/  LDS.U8 R163, [R19+0x4000] ;  /* 0x0040000013a37984 */ /* 0x000f220000000000 */
[----:B--2---:R-:W-:-:S03]  /*4b90*/  PRMT R166, R193, 0x7604, R166 ;  /* 0x00007604c1a67816 */ /* 0x004fc600000000a6 */
[----:B------:R-:W2:Y:S01]  /*4ba0*/  LDS.U8 R173, [R19+0x4008] ;  /* 0x0040080013ad7984 */ /* 0x000ea20000000000 */
[----:B---3--:R-:W-:-:S03]  /*4bb0*/  PRMT R157, R157, 0x7054, R152 ;  /* 0x000070549d9d7816 */ /* 0x008fc60000000098 */
[----:B------:R-:W3:Y:S01]  /*4bc0*/  LDS.U8 R13, [R19+0x3800] ;  /* 0x00380000130d7984 */ /* 0x000ee20000000000 */
[----:B------:R-:W-:-:S03]  /*4bd0*/  PRMT R156, R161, 0x7054, R156 ;  /* 0x00007054a19c7816 */ /* 0x000fc6000000009c */
[----:B------:R-:W3:Y:S01]  /*4be0*/  LDS.U8 R179, [R19+0x7800] ;  /* 0x0078000013b37984 */ /* 0x000ee20000000000 */
[----:B0-----:R-:W-:-:S03]  /*4bf0*/  PRMT R158, R167, 0x7054, R158 ;  /* 0x00007054a79e7816 */ /* 0x001fc6000000009e */
[----:B------:R-:W0:Y:S01]  /*4c00*/  LDS.U8 R185, [R19+0x7808] ;  /* 0x0078080013b97984 */ /* 0x000e220000000000 */
[----:B------:R-:W-:-:S03]  /*4c10*/  PRMT R20, R153, 0x7054, R20 ;  /* 0x0000705499147816 */ /* 0x000fc60000000014 */
[----:B------:R-:W0:Y:S01]  /*4c20*/  LDS.U8 R191, [R19+0x8000] ;  /* 0x0080000013bf7984 */ /* 0x000e220000000000 */
[----:B------:R-:W-:-:S03]  /*4c30*/  PRMT R160, R177, 0x7054, R160 ;  /* 0x00007054b1a07816 */ /* 0x000fc600000000a0 */
[----:B------:R-:W0:Y:S01]  /*4c40*/  LDS.U8 R15, [R19+0x8008] ;  /* 0x00800800130f7984 */ /* 0x000e220000000000 */
[----:B------:R-:W-:Y:S02]  /*4c50*/  PRMT R162, R183, 0x7054, R162 ;  /* 0x00007054b7a27816 */ /* 0x000fe400000000a2 */
[----:B------:R-:W-:Y:S02]  /*4c60*/  PRMT R164, R189, 0x7054, R164 ;  /* 0x00007054bda47816 */ /* 0x000fe400000000a4 */
[----:B-1----:R-:W-:Y:S02]  /*4c70*/  PRMT R166, R195, 0x7054, R166 ;  /* 0x00007054c3a67816 */ /* 0x002fe400000000a6 */
[----:B----4-:R-:W-:Y:S02]  /*4c80*/  PRMT R153, R154, 0x654, R157 ;  /* 0x000006549a997816 */ /* 0x010fe4000000009d */
[----:B------:R-:W-:Y:S02]  /*4c90*/  PRMT R154, R163, 0x654, R156 ;  /* 0x00000654a39a7816 */ /* 0x000fe4000000009c */
[----:B--2---:R-:W-:-:S02]  /*4ca0*/  PRMT R155, R173, 0x654, R158 ;  /* 0x00000654ad9b7816 */ /* 0x004fc4000000009e */
[----:B---3--:R-:W-:Y:S02]  /*4cb0*/  PRMT R152, R13, 0x654, R20 ;  /* 0x000006540d987816 */ /* 0x008fe40000000014 */
[----:B------:R-:W-:Y:S02]  /*4cc0*/  PRMT R156, R179, 0x654, R160 ;  /* 0x00000654b39c7816 */ /* 0x000fe400000000a0 */
[----:B0-----:R-:W-:Y:S02]  /*4cd0*/  PRMT R157, R185, 0x654, R162 ;  /* 0x00000654b99d7816 */ /* 0x001fe400000000a2 */
[----:B------:R-:W-:Y:S02]  /*4ce0*/  PRMT R158, R191, 0x654, R164 ;  /* 0x00000654bf9e7816 */ /* 0x000fe400000000a4 */
[----:B------:R-:W-:Y:S01]  /*4cf0*/  PRMT R159, R15, 0x654, R166 ;  /* 0x000006540f9f7816 */ /* 0x000fe200000000a6 */
[----:B------:R-:W-:Y:S06]  /*4d00*/  @!P0 BRA `(.L_x_34) ;  /* 0x0000000000048947 */ /* 0x000fec0003800000 */
[----:B------:R-:W-:Y:S01]  /*4d10*/  BPT.TRAP 0x1 ;  /* 0x000000040000795c */ /* 0x000fe20000300000 */
.L_x_34:
[----:B------:R-:W-:Y:S01]  /*4d20*/  IMAD.SHL.U32 R10, R3, 0x8000, RZ ;  /* 0x00008000030a7824 */ /* 0x000fe200078e00ff */
[----:B------:R-:W-:Y:S04]  /*4d30*/  BSSY B0, `(.L_x_35) ;  /* 0x0000006000007945 */ /* 0x000fe80003800000 */
[----:B------:R-:W-:-:S05]  /*4d40*/  LOP3.LUT R13, R10, R5, RZ, 0xfc, !PT ;  /* 0x000000050a0d7212 */ /* 0x000fca00078efcff */
[----:B------:R-:W-:Y:S01]  /*4d50*/  IMAD.IADD R165, R0, 0x1, R13 ;  /* 0x0000000100a57824 */ /* 0x000fe200078e020d */
[----:B------:R-:W-:Y:S06]  /*4d60*/  @P1 BRA `(.L_x_36) ;  /* 0x0000000000081947 */ /* 0x000fec0003800000 */
[----:B------:R-:W0:Y:S02]  /*4d70*/  SYNCS.PHASECHK.TRANS64.TRYWAIT P1, [R12+URZ], R11 ;  /* 0x0000000b0c0075a7 */ /* 0x000e24000802017f */
[----:B0-----:R-:W-:Y:S05]  /*4d80*/  @!P1 BRA `(.L_x_37) ;  /* 0x000000cc003c9947 */ /* 0x001fea0003800000 */
.L_x_36:
[----:B------:R-:W-:Y:S05]  /*4d90*/  BSYNC B0 ;  /* 0x0000000000007941 */ /* 0x000fea0003800000 */
.L_x_35:
[--C-:B------:R-:W-:Y:S01]  /*4da0*/  IMAD.IADD R167, R6, 0x1, R165.reuse ;  /* 0x0000000106a77824 */ /* 0x100fe200078e02a5 */
[----:B------:R-:W-:Y:S01]  /*4db0*/  LDS.U8 R13, [R165+0x808] ;  /* 0x00080800a50d7984 */ /* 0x000fe20000000000 */
[C---:B------:R-:W-:Y:S02]  /*4dc0*/  IMAD.IADD R175, R4.reuse, 0x1, R165 ;  /* 0x0000000104af7824 */ /* 0x040fe400078e02a5 */
[----:B------:R-:W-:Y:S01]  /*4dd0*/  IMAD.IADD R177, R4, 0x1, R167 ;  /* 0x0000000104b17824 */ /* 0x000fe200078e02a7 */
[----:B------:R-:W1:Y:S04]  /*4de0*/  LDS.U8 R162, [R167+0x808] ;  /* 0x00080800a7a27984 */ /* 0x000e680000000000 */
[----:B0-----:R-:W-:Y:S04]  /*4df0*/  LDS.U8 R11, [R165+0x800] ;  /* 0x00080000a50b7984 */ /* 0x001fe80000000000 */
[----:B------:R-:W-:Y:S04]  /*4e00*/  LDS.U8 R163, [R165+0x5000] ;  /* 0x00500000a5a37984 */ /* 0x000fe80000000000 */
[----:B------:R-:W0:Y:S04]  /*4e10*/  LDS.U8 R12, [R167+0x800] ;  /* 0x00080000a70c7984 */ /* 0x000e280000000000 */
[----:B------:R-:W2:Y:S04]  /*4e20*/  LDS.U8 R194, [R167+0x5000] ;  /* 0x00500000a7c27984 */ /* 0x000ea80000000000 */
[----:B------:R-:W-:Y:S04]  /*4e30*/  LDS.U8 R15, [R165+0x1000] ;  /* 0x00100000a50f7984 */ /* 0x000fe80000000000 */
[----:B------:R-:W-:Y:S04]  /*4e40*/  LDS.U8 R19, [R165+0x1008] ;  /* 0x00100800a5137984 */ /* 0x000fe80000000000 */
[----:B------:R-:W-:Y:S04]  /*4e50*/  LDS.U8 R21, [R165+0x4800] ;  /* 0x00480000a5157984 */ /* 0x000fe80000000000 */
[----:B------:R-:W-:Y:S04]  /*4e60*/  LDS.U8 R161, [R165+0x4808] ;  /* 0x00480800a5a17984 */ /* 0x000fe80000000000 */
[----:B------:R-:W-:Y:S04]  /*4e70*/  LDS.U8 R173, [R165+0x5008] ;  /* 0x00500800a5ad7984 */ /* 0x000fe80000000000 */
[----:B------:R-:W3:Y:S01]  /*4e80*/  LDS.U8 R172, [R167+0x1000] ;  /* 0x00100000a7ac7984 */ /* 0x000ee20000000000 */
[----:B-1----:R-:W-:-:S03]  /*4e90*/  PRMT R13, R162, 0x7604, R13 ;  /* 0x00007604a20d7816 */ /* 0x002fc6000000000d */
[----:B------:R-:W1:Y:S04]  /*4ea0*/  LDS.U8 R178, [R167+0x1008] ;  /* 0x00100800a7b27984 */ /* 0x000e680000000000 */
[----:B------:R-:W4:Y:S04]  /*4eb0*/  LDS.U8 R184, [R167+0x4800] ;  /* 0x00480000a7b87984 */ /* 0x000f280000000000 */
[----:B------:R-:W4:Y:S01]  /*4ec0*/  LDS.U8 R190, [R167+0x4808] ;  /* 0x00480800a7be7984 */ /* 0x000f220000000000 */
[----:B0-----:R-:W-:Y:S01]  /*4ed0*/  PRMT R11, R12, 0x7604, R11 ;  /* 0x000076040c0b7816 */ /* 0x001fe2000000000b */
[----:B------:R-:W-:-:S02]  /*4ee0*/  IMAD.MOV.U32 R12, RZ, RZ, R9 ;  /* 0x000000ffff0c7224 */ /* 0x000fc400078e0009 */
[----:B------:R-:W0:Y:S01]  /*4ef0*/  LDS.U8 R198, [R167+0x5008] ;  /* 0x00500800a7c67984 */ /* 0x000e220000000000 */
        /* <DEDUP_REMOVED lines=9> */
[----:B-1----:R-:W-:-:S03]  /*4f90*/  PRMT R19, R178, 0x7604, R19 ;  /* 0x00007604b2137816 */ /* 0x002fc60000000013 */
[----:B------:R-:W1:Y:S01]  /*4fa0*/  LDS.U8 R200, [R175+0x5008] ;  /* 0x00500800afc87984 */ /* 0x000e620000000000 */
[----:B----4-:R-:W-:-:S03]  /*4fb0*/  PRMT R21, R184, 0x7604, R21 ;  /* 0x00007604b8157816 */ /* 0x010fc60000000015 */
[----:B------:R-:W4:Y:S01]  /*4fc0*/  LDS.U8 R166, [R177+0x808] ;  /* 0x00080800b1a67984 */ /* 0x000f220000000000 */
[----:B------:R-:W-:-:S03]  /*4fd0*/  PRMT R161, R190, 0x7604, R161 ;  /* 0x00007604bea17816 */ /* 0x000fc600000000a1 */
[----:B------:R-:W4:Y:S01]  /*4fe0*/  LDS.U8 R160, [R177+0x800] ;  /* 0x00080000b1a07984 */ /* 0x000f220000000000 */
[----:B0-----:R-:W-:-:S03]  /*4ff0*/  PRMT R173, R198, 0x7604, R173 ;  /* 0x00007604c6ad7816 */ /* 0x001fc600000000ad */
[----:B------:R-:W0:Y:S01]  /*5000*/  LDS.U8 R167, [R177+0x5000] ;  /* 0x00500000b1a77984 */ /* 0x000e220000000000 */
[----:B--2---:R-:W-:-:S03]  /*5010*/  PRMT R13, R164, 0x7054, R13 ;  /* 0x00007054a40d7816 */ /* 0x004fc6000000000d */
[----:B------:R-:W2:Y:S01]  /*5020*/  LDS.U8 R176, [R177+0x1000] ;  /* 0x00100000b1b07984 */ /* 0x000ea20000000000 */
[----:B------:R-:W-:Y:S01]  /*5030*/  PRMT R11, R20, 0x7054, R11 ;  /* 0x00007054140b7816 */ /* 0x000fe2000000000b */
[----:B------:R-:W-:Y:S02]  /*5040*/  IMAD.MOV.U32 R20, RZ, RZ, RZ ;  /* 0x000000ffff147224 */ /* 0x000fe400078e00ff */
        /* <DEDUP_REMOVED lines=9> */
[----:B-1----:R-:W-:Y:S02]  /*50e0*/  PRMT R173, R200, 0x7054, R173 ;  /* 0x00007054c8ad7816 */ /* 0x002fe400000000ad */
[----:B----4-:R-:W-:Y:S02]  /*50f0*/  PRMT R161, R166, 0x654, R13 ;  /* 0x00000654a6a17816 */ /* 0x010fe4000000000d */
[----:B------:R-:W-:Y:S02]  /*5100*/  LOP3.LUT R13, R18, 0xf, RZ, 0xc0, !PT ;  /* 0x0000000f120d7812 */ /* 0x000fe400078ec0ff */
[----:B------:R-:W-:Y:S01]  /*5110*/  PRMT R160, R160, 0x654, R11 ;  /* 0x00000654a0a07816 */ /* 0x000fe2000000000b */
[----:B------:R-:W-:Y:S01]  /*5120*/  IMAD.MOV.U32 R11, RZ, RZ, R8 ;  /* 0x000000ffff0b7224 */ /* 0x000fe200078e0008 */
[----:B0-----:R-:W-:-:S02]  /*5130*/  PRMT R166, R167, 0x654, R196 ;  /* 0x00000654a7a67816 */ /* 0x001fc400000000c4 */
[----:B--2---:R-:W-:Y:S02]  /*5140*/  PRMT R162, R176, 0x654, R15 ;  /* 0x00000654b0a27816 */ /* 0x004fe4000000000f */
[----:B------:R-:W-:Y:S02]  /*5150*/  PRMT R163, R182, 0x654, R19 ;  /* 0x00000654b6a37816 */ /* 0x000fe40000000013 */
[----:B------:R-:W-:Y:S02]  /*5160*/  PRMT R164, R188, 0x654, R21 ;  /* 0x00000654bca47816 */ /* 0x000fe40000000015 */
[----:B------:R-:W-:Y:S02]  /*5170*/  PRMT R165, R165, 0x654, R192 ;  /* 0x00000654a5a57816 */ /* 0x000fe400000000c0 */
[----:B------:R-:W-:-:S07]  /*5180*/  PRMT R167, R202, 0x654, R173 ;  /* 0x00000654caa77816 */ /* 0x000fce00000000ad */
.L_x_39:
[----:B0-----:R-:W-:Y:S01]  /*5190*/  IMAD R15, R20, 0x2, R7 ;  /* 0x00000002140f7824 */ /* 0x001fe200078e0207 */
[----:B------:R-:W-:Y:S01]  /*51a0*/  LOP3.LUT R19, R12, 0x7, RZ, 0xc0, !PT ;  /* 0x000000070c137812 */ /* 0x000fe200078ec0ff */
[----:B------:R-:W-:Y:S01]  /*51b0*/  IMAD.MOV.U32 R184, RZ, RZ, 0x240 ;  /* 0x00000240ffb87424 */ /* 0x000fe200078e00ff */
[----:B------:R-:W-:Y:S01]  /*51c0*/  UMOV UR7, 0xffffffff ;  /* 0xffffffff00077882 */ /* 0x000fe20000000000 */
[C---:B------:R-:W-:Y:S01]  /*51d0*/  VIADD R173, R15.reuse, 0xfffffffc ;  /* 0xfffffffc0fad7836 */ /* 0x040fe20000000000 */
[----:B------:R-:W-:Y:S02]  /*51e0*/  ISETP.GE.AND P1, PT, R15, 0x4, PT ;  /* 0x000000040f00780c */ /* 0x000fe40003f26270 */
[----:B------:R-:W-:Y:S02]  /*51f0*/  SHF.R.S32.HI R12, RZ, 0x3, R12 ;  /* 0x00000003ff0c7819 */ /* 0x000fe4000001140c */
[----:B------:R-:W-:-:S04]  /*5200*/  SEL R172, R19, R14, !P1 ;  /* 0x0000000e13ac7207 */ /* 0x000fc80004800000 */
[C---:B------:R-:W-:Y:S01]  /*5210*/  LOP3.LUT R19, R172.reuse, 0x1, RZ, 0xc0, !PT ;  /* 0x00000001ac137812 */ /* 0x040fe200078ec0ff */
[C---:B------:R-:W-:Y:S02]  /*5220*/  IMAD.SHL.U32 R15, R172.reuse, 0x10, RZ ;  /* 0x00000010ac0f7824 */ /* 0x040fe400078e00ff */
[C---:B------:R-:W-:Y:S02]  /*5230*/  VIADD R174, R172.reuse, 0x1 ;  /* 0x00000001acae7836 */ /* 0x040fe40000000000 */
[----:B------:R-:W-:Y:S02]  /*5240*/  @!P1 LOP3.LUT R173, R11, 0x7, RZ, 0xc0, !PT ;  /* 0x000000070bad9812 */ /* 0x000fe400078ec0ff */
[----:B------:R-:W-:Y:S01]  /*5250*/  ISETP.NE.U32.AND P1, PT, R19, 0x1, PT ;  /* 0x000000011300780c */ /* 0x000fe20003f25070 */
[----:B------:R-:W-:Y:S01]  /*5260*/  IMAD.MOV.U32 R19, RZ, RZ, 0x90 ;  /* 0x00000090ff137424 */ /* 0x000fe200078e00ff */
[----:B------:R-:W-:Y:S02]  /*5270*/  LOP3.LUT R176, R15, 0x70, RZ, 0xc0, !PT ;  /* 0x000000700fb07812 */ /* 0x000fe400078ec0ff */
[----:B------:R-:W-:-:S02]  /*5280*/  ISETP.NE.AND P3, PT, R172, R173, PT ;  /* 0x000000adac00720c */ /* 0x000fc40003f65270 */
[----:B------:R-:W-:Y:S01]  /*5290*/  SEL R15, R19, 0x70, P1 ;  /* 0x00000070130f7807 */ /* 0x000fe20000800000 */
[----:B------:R-:W-:Y:S01]  /*52a0*/  IMAD R176, R173, 0x800, R176 ;  /* 0x00000800adb07824 */ /* 0x000fe200078e02b0 */
[----:B------:R-:W-:Y:S02]  /*52b0*/  SEL R21, R174, R173, !P3 ;  /* 0x000000adae157207 */ /* 0x000fe40005800000 */
        /* <DEDUP_REMOVED lines=8> */
[----:B------:R-:W-:-:S02]  /*5340*/  IADD3 R186, R0, R175, R174 ;  /* 0x000000af00ba7210 */ /* 0x000fc40007ffe0ae */
[----:B------:R-:W-:Y:S02]  /*5350*/  SEL R174, R15, R172, !P3 ;  /* 0x000000ac0fae7207 */ /* 0x000fe40005800000 */
[----:B------:R-:W-:Y:S01]  /*5360*/  LOP3.LUT R15, R176, 0x70, RZ, 0xc0, !PT ;  /* 0x00000070b00f7812 */ /* 0x000fe200078ec0ff */
[C---:B------:R-:W-:Y:S01]  /*5370*/  VIADD R177, R186.reuse, 0x20800 ;  /* 0x00020800bab17836 */ /* 0x040fe20000000000 */
[----:B------:R-:W-:Y:S01]  /*5380*/  SEL R175, R19, 0x70, P4 ;  /* 0x0000007013af7807 */ /* 0x000fe20002000000 */
[----:B------:R-:W-:Y:S01]  /*5390*/  VIADD R176, R186, 0x20920 ;  /* 0x00020920bab07836 */ /* 0x000fe20000000000 */
[----:B------:R0:W1:Y:S01]  /*53a0*/  LDS.U8 R180, [R186+0x20c00] ;  /* 0x020c0000bab47984 */ /* 0x0000620000000000 */
[----:B------:R-:W-:Y:S01]  /*53b0*/  IMAD R178, R174, 0x800, R15 ;  /* 0x00000800aeb27824 */ /* 0x000fe200078e020f */
[----:B------:R-:W-:Y:S01]  /*53c0*/  SEL R15, R184, 0x1c0, !P2 ;  /* 0x000001c0b80f7807 */ /* 0x000fe20005000000 */
[----:B------:R-:W-:Y:S01]  /*53d0*/  @P1 VIADD R176, R177, 0xe0 ;  /* 0x000000e0b1b01836 */ /* 0x000fe20000000000 */
[----:B------:R-:W-:Y:S01]  /*53e0*/  R2P PR, R21, 0x6 ;  /* 0x0000000615007804 */ /* 0x000fe20000000000 */
[----:B------:R-:W-:-:S02]  /*53f0*/  IMAD R177, R170, R175, R13 ;  /* 0x000000afaab17224 */ /* 0x000fc400078e020d */
[----:B------:R-:W-:Y:S01]  /*5400*/  IMAD R175, R3, 0x4000, R178 ;  /* 0x0000400003af7824 */ /* 0x000fe200078e02b2 */
[----:B------:R0:W2:Y:S01]  /*5410*/  LDS.U8 R181, [R176+0x400] ;  /* 0x00040000b0b57984 */ /* 0x0000a20000000000 */
[----:B------:R-:W-:Y:S01]  /*5420*/  SEL R184, R184, 0x1c0, !P2 ;  /* 0x000001c0b8b87807 */ /* 0x000fe20005000000 */
[C---:B------:R-:W-:Y:S02]  /*5430*/  IMAD.IADD R190, R15.reuse, 0x1, R186 ;  /* 0x000000010fbe7824 */ /* 0x040fe400078e02ba */
[----:B------:R-:W-:Y:S01]  /*5440*/  IADD3 R193, R0, R175, R177 ;  /* 0x000000af00c17210 */ /* 0x000fe20007ffe0b1 */
[----:B------:R-:W-:Y:S01]  /*5450*/  IMAD.IADD R15, R15, 0x1, R176 ;  /* 0x000000010f0f7824 */ /* 0x000fe200078e02b0 */
[----:B------:R0:W3:Y:S03]  /*5460*/  LDS.U8 R175, [R186+0x20800] ;  /* 0x02080000baaf7984 */ /* 0x0000e60000000000 */
[C---:B------:R-:W-:Y:S01]  /*5470*/  VIADD R177, R193.reuse, 0x20800 ;  /* 0x00020800c1b17836 */ /* 0x040fe20000000000 */
[----:B------:R0:W4:Y:S01]  /*5480*/  LDS.U8 R178, [R190+0x20800] ;  /* 0x02080000beb27984 */ /* 0x0001220000000000 */
[----:B------:R-:W-:-:S02]  /*5490*/  VIADD R187, R193, 0x20920 ;  /* 0x00020920c1bb7836 */ /* 0x000fc40000000000 */
[----:B------:R-:W-:Y:S01]  /*54a0*/  @P1 VIADD R187, R177, 0xe0 ;  /* 0x000000e0b1bb1836 */ /* 0x000fe20000000000 */
[----:B------:R0:W0:Y:S01]  /*54b0*/  LDS.U8 R182, [R190+0x20c00] ;  /* 0x020c0000beb67984 */ /* 0x0000220000000000 */
[C---:B------:R-:W-:Y:S02]  /*54c0*/  IMAD.IADD R194, R184.reuse, 0x1, R193 ;  /* 0x00000001b8c27824 */ /* 0x040fe400078e02c1 */
        /* <DEDUP_REMOVED lines=14> */
.L_x_341:
[C---:B------:R-:W-:Y:S01]  /*55b0*/  R2P PR, R173.reuse, 0x6 ;  /* 0x00000006ad007804 */ /* 0x040fe20000000000 */
[----:B0-----:R-:W-:Y:S01]  /*55c0*/  IMAD.MOV.U32 R187, RZ, RZ, 0x120 ;  /* 0x00000120ffbb7424 */ /* 0x001fe200078e00ff */
[C---:B------:R-:W-:Y:S01]  /*55d0*/  LOP3.LUT R15, R173.reuse, 0x1, RZ, 0xc0, !PT ;  /* 0x00000001ad0f7812 */ /* 0x040fe200078ec0ff */
[----:B------:R-:W-:Y:S02]  /*55e0*/  IMAD.SHL.U32 R173, R173, 0x10, RZ ;  /* 0x00000010adad7824 */ /* 0x000fe400078e00ff */
[----:B------:R-:W-:Y:S01]  /*55f0*/  VIADD R20, R20, 0x1 ;  /* 0x0000000114147836 */ /* 0x000fe20000000000 */
[----:B------:R-:W-:Y:S02]  /*5600*/  ISETP.NE.U32.AND P3, PT, R15, 0x1, PT ;  /* 0x000000010f00780c */ /* 0x000fe40003f65070 */
[----:B------:R-:W-:Y:S02]  /*5610*/  SEL R15, R187, 0xe0, !P1 ;  /* 0x000000e0bb0f7807 */ /* 0x000fe40004800000 */
[----:B------:R-:W-:-:S02]  /*5620*/  LOP3.LUT R173, R173, 0x70, RZ, 0xc0, !PT ;  /* 0x00000070adad7812 */ /* 0x000fc400078ec0ff */
[----:B------:R-:W-:Y:S01]  /*5630*/  SEL R188, R19, 0x70, P3 ;  /* 0x0000007013bc7807 */ /* 0x000fe20001800000 */
[----:B------:R-:W-:Y:S02]  /*5640*/  IMAD R15, R170, R15, RZ ;  /* 0x0000000faa0f7224 */ /* 0x000fe400078e02ff */
[----:B------:R-:W-:Y:S01]  /*5650*/  IMAD R172, R172, 0x800, R173 ;  /* 0x00000800acac7824 */ /* 0x000fe200078e02ad */
[----:B------:R-:W-:Y:S01]  /*5660*/  LOP3.LUT R173, R174, 0x1, RZ, 0xc0, !PT ;  /* 0x00000001aead7812 */ /* 0x000fe200078ec0ff */
[----:B------:R-:W-:Y:S02]  /*5670*/  IMAD R188, R13, R188, R15 ;  /* 0x000000bc0dbc7224 */ /* 0x000fe400078e020f */
[----:B------:R-:W-:-:S05]  /*5680*/  IMAD R15, R3, 0x4000, R172 ;  /* 0x00004000030f7824 */ /* 0x000fca00078e02ac */
        /* <DEDUP_REMOVED lines=44> */
[----:B------:R-:W-:Y:S05]  /*5950*/  WARPSYNC.ALL ;  /* 0x0000000000007948 */ /* 0x000fea0003800000 */
[----:B------:R-:W-:Y:S01]  /*5960*/  UIADD3 UR8, UR10, 0x6, URZ ;  /* 0x000000060a087890 */ /* 0x000fe2000fffe03f */
[----:B------:R-:W-:Y:S01]  /*5970*/  WARPGROUP.ARRIVE ;  /* 0x00000000000079c5 */ /* 0x000fe20000000000 */
[----:B------:R-:W-:Y:S01]  /*5980*/  UMOV UR11, 0x40000040 ;  /* 0x40000040000b7882 */ /* 0x000fe20000000000 */
[----:B------:R-:W-:Y:S01]  /*5990*/  UISETP.GT.AND UP0, UPT, UR6, 0x2, UPT ;  /* 0x000000020600788c */ /* 0x000fe2000bf04270 */
[----:B------:R-:W-:Y:S01]  /*59a0*/  R2UR UR7, R3 ;  /* 0x00000000030772ca */ /* 0x000fe200000e0000 */
[----:B------:R-:W-:-:S02]  /*59b0*/  UIADD3 UR6, UR6, -0x1, URZ ;  /* 0xffffffff06067890 */ /* 0x000fc4000fffe03f */
[----:B------:R-:W-:Y:S02]  /*59c0*/  UMOV UR10, UR8 ;  /* 0x00000008000a7c82 */ /* 0x000fe40008000000 */
[----:B------:R-:W-:Y:S01]  /*59d0*/  QGMMA.64x128x32.F32.E4M3.E5M2 R88, R152, gdesc[UR8], R88, gsb0 ;  /* 0x01e0000898587df3 */ /* 0x000fe20008002858 */
[----:B------:R-:W-:Y:S02]  /*59e0*/  PLOP3.LUT P1, PT, PT, PT, UP0, 0x80, 0x0 ;  /* 0x000000000000781c */ /* 0x000fe40003f2f008 */
[----:B------:R-:W-:Y:S02]  /*59f0*/  WARPGROUP.DEPBAR.LE gsb0, 0x0 ;  /* 0x00008000000079c5 */ /* 0x000fe40000010000 */
[----:B------:R-:W-:-:S07]  /*5a00*/  WARPGROUP.ARRIVE ;  /* 0x00000000000079c5 */ /* 0x000fce0000000000 */
[----:B------:R-:W-:Y:S03]  /*5a10*/  QGMMA.64x128x32.F32.E4M3.E5M2 R24, R156, gdesc[UR8], R24, gsb0 ;  /* 0x01e000089c187df3 */ /* 0x000fe60008002818 */
[----:B------:R-:W-:Y:S02]  /*5a20*/  WARPGROUP.DEPBAR.LE gsb0, 0x0 ;  /* 0x00008000000079c5 */ /* 0x000fe40000010000 */
[----:B------:R-:W-:Y:S05]  /*5a30*/  @P1 BRA `(.L_x_40) ;  /* 0xffffffe000f81947 */ /* 0x000fea000383ffff */
.L_x_30:
[----:B------:R-:W-:Y:S01]  /*5a40*/  IADD3 R7, R0, R10, R5 ;  /* 0x0000000a00077210 */ /* 0x000fe20007ffe005 */
[----:B------:R-:W-:Y:S01]  /*5a50*/  IMAD.MOV.U32 R9, RZ, RZ, 0x40000040 ;  /* 0x40000040ff097424 */ /* 0x000fe200078e00ff */
[----:B------:R-:W-:-:S03]  /*5a60*/  LEA R8, R3, UR4, 0xa ;  /* 0x0000000403087c11 */ /* 0x000fc6000f8e50ff */
[--C-:B------:R-:W-:Y:S01]  /*5a70*/  IMAD.IADD R3, R6, 0x1, R7.reuse ;  /* 0x0000000106037824 */ /* 0x100fe200078e0207 */
[----:B------:R-:W-:Y:S01]  /*5a80*/  LDS.U8 R5, [R7+0x1800] ;  /* 0x0018000007057984 */ /* 0x000fe20000000000 */
[----:B------:R-:W-:Y:S01]  /*5a90*/  IMAD.IADD R6, R4, 0x1, R7 ;  /* 0x0000000104067824 */ /* 0x000fe200078e0207 */
[----:B------:R-:W-:Y:S01]  /*5aa0*/  R2UR UR6, R8 ;  /* 0x00000000080672ca */ /* 0x000fe200000e0000 */
[----:B------:R-:W-:Y:S01]  /*5ab0*/  IMAD.IADD R10, R4, 0x1, R3 ;  /* 0x00000001040a7824 */ /* 0x000fe200078e0203 */
[----:B------:R-:W-:Y:S01]  /*5ac0*/  LDS.U8 R13, [R7+0x1808] ;  /* 0x00180800070d7984 */ /* 0x000fe20000000000 */
[C---:B------:R-:W-:Y:S01]  /*5ad0*/  R2UR UR7, R9.reuse ;  /* 0x00000000090772ca */ /* 0x040fe200000e0000 */
[C---:B------:R-:W-:Y:S01]  /*5ae0*/  VIADD R4, R8.reuse, 0x2 ;  /* 0x0000000208047836 */ /* 0x040fe20000000000 */
[----:B------:R-:W-:Y:S01]  /*5af0*/  R2UR UR10, R8 ;  /* 0x00000000080a72ca */ /* 0x000fe200000e0000 */
[----:B0-----:R-:W-:Y:S01]  /*5b00*/  LDS.U8 R15, [R7+0x2000] ;  /* 0x00200000070f7984 */ /* 0x001fe20000000000 */
[----:B------:R-:W-:-:S03]  /*5b10*/  R2UR UR11, R9 ;  /* 0x00000000090b72ca */ /* 0x000fc600000e0000 */
[----:B------:R-:W-:Y:S04]  /*5b20*/  LDS.U8 R19, [R7+0x2008] ;  /* 0x0020080007137984 */ /* 0x000fe80000000000 */
[----:B------:R-:W-:Y:S04]  /*5b30*/  LDS.U8 R21, [R7+0x5800] ;  /* 0x0058000007157984 */ /* 0x000fe80000000000 */
[----:B------:R-:W-:Y:S04]  /*5b40*/  LDS.U8 R157, [R7+0x5808] ;  /* 0x00580800079d7984 */ /* 0x000fe80000000000 */
[----:B------:R-:W-:Y:S04]  /*5b50*/  LDS.U8 R159, [R7+0x6000] ;  /* 0x00600000079f7984 */ /* 0x000fe80000000000 */
[----:B------:R-:W-:Y:S04]  /*5b60*/  LDS.U8 R173, [R7+0x6008] ;  /* 0x0060080007ad7984 */ /* 0x000fe80000000000 */
[----:B------:R-:W0:Y:S04]  /*5b70*/  LDS.U8 R12, [R3+0x1800] ;  /* 0x00180000030c7984 */ /* 0x000e280000000000 */
[----:B------:R-:W1:Y:S04]  /*5b80*/  LDS.U8 R11, [R6+0x1800] ;  /* 0x00180000060b7984 */ /* 0x000e680000000000 */
[----:B------:R-:W2:Y:S04]  /*5b90*/  LDS.U8 R14, [R3+0x1808] ;  /* 0x00180800030e7984 */ /* 0x000ea80000000000 */
[----:B------:R-:W3:Y:S04]  /*5ba0*/  LDS.U8 R20, [R6+0x1808] ;  /* 0x0018080006147984 */ /* 0x000ee80000000000 */
[----:B------:R-:W4:Y:S04]  /*5bb0*/  LDS.U8 R156, [R3+0x2000] ;  /* 0x00200000039c7984 */ /* 0x000f280000000000 */
[----:B------:R-:W4:Y:S04]  /*5bc0*/  LDS.U8 R158, [R6+0x2000] ;  /* 0x00200000069e7984 */ /* 0x000f280000000000 */
[----:B------:R-:W4:Y:S04]  /*5bd0*/  LDS.U8 R174, [R3+0x2008] ;  /* 0x0020080003ae7984 */ /* 0x000f280000000000 */
[----:B------:R-:W4:Y:S04]  /*5be0*/  LDS.U8 R176, [R6+0x2008] ;  /* 0x0020080006b07984 */ /* 0x000f280000000000 */
[----:B------:R-:W4:Y:S04]  /*5bf0*/  LDS.U8 R180, [R3+0x5800] ;  /* 0x0058000003b47984 */ /* 0x000f280000000000 */
[----:B------:R-:W4:Y:S04]  /*5c00*/  LDS.U8 R182, [R6+0x5800] ;  /* 0x0058000006b67984 */ /* 0x000f280000000000 */
[----:B------:R-:W4:Y:S01]  /*5c10*/  LDS.U8 R186, [R3+0x5808] ;  /* 0x0058080003ba7984 */ /* 0x000f220000000000 */
[----:B0-----:R-:W-:Y:S01]  /*5c20*/  PRMT R12, R12, 0x7604, R5 ;  /* 0x000076040c0c7816 */ /* 0x001fe20000000005 */
[----:B------:R-:W-:-:S02]  /*5c30*/  IMAD.MOV.U32 R5, RZ, RZ, 0x40000040 ;  /* 0x40000040ff057424 */ /* 0x000fc400078e00ff */
[----:B------:R-:W-:Y:S01]  /*5c40*/  LDS.U8 R188, [R6+0x5808] ;  /* 0x0058080006bc7984 */ /* 0x000fe20000000000 */
[----:B-1----:R-:W-:-:S03]  /*5c50*/  PRMT R11, R11, 0x7054, R12 ;  /* 0x000070540b0b7816 */ /* 0x002fc6000000000c */
[----:B------:R-:W0:Y:S01]  /*5c60*/  LDS.U8 R192, [R3+0x6000] ;  /* 0x0060000003c07984 */ /* 0x000e220000000000 */
[----:B--2---:R-:W-:-:S03]  /*5c70*/  PRMT R13, R14, 0x7604, R13 ;  /* 0x000076040e0d7816 */ /* 0x004fc6000000000d */
[----:B------:R-:W-:Y:S01]  /*5c80*/  LDS.U8 R194, [R6+0x6000] ;  /* 0x0060000006c27984 */ /* 0x000fe20000000000 */
[----:B---3--:R-:W-:-:S03]  /*5c90*/  PRMT R13, R20, 0x7054, R13 ;  /* 0x00007054140d7816 */ /* 0x008fc6000000000d */
[----:B------:R-:W1:Y:S01]  /*5ca0*/  LDS.U8 R196, [R3+0x6008] ;  /* 0x0060080003c47984 */ /* 0x000e620000000000 */
[----:B----4-:R-:W-:-:S03]  /*5cb0*/  PRMT R15, R156, 0x7604, R15 ;  /* 0x000076049c0f7816 */ /* 0x010fc6000000000f */
[----:B------:R-:W-:Y:S01]  /*5cc0*/  LDS.U8 R198, [R6+0x6008] ;  /* 0x0060080006c67984 */ /* 0x000fe20000000000 */
[----:B------:R-:W-:-:S03]  /*5cd0*/  PRMT R15, R158, 0x7054, R15 ;  /* 0x000070549e0f7816 */ /* 0x000fc6000000000f */
[----:B------:R-:W2:Y:S01]  /*5ce0*/  LDS.U8 R152, [R10+0x1800] ;  /* 0x001800000a987984 */ /* 0x000ea20000000000 */
[----:B------:R-:W-:-:S03]  /*5cf0*/  PRMT R19, R174, 0x7604, R19 ;  /* 0x00007604ae137816 */ /* 0x000fc60000000013 */
[----:B------:R-:W3:Y:S01]  /*5d00*/  LDS.U8 R154, [R10+0x1808] ;  /* 0x001808000a9a7984 */ /* 0x000ee20000000000 */
[----:B------:R-:W-:-:S03]  /*5d10*/  PRMT R19, R176, 0x7054, R19 ;  /* 0x00007054b0137816 */ /* 0x000fc60000000013 */
[----:B------:R-:W4:Y:S01]  /*5d20*/  LDS.U8 R172, [R10+0x2000] ;  /* 0x002000000aac7984 */ /* 0x000f220000000000 */
[----:B------:R-:W-:-:S03]  /*5d30*/  PRMT R21, R180, 0x7604, R21 ;  /* 0x00007604b4157816 */ /* 0x000fc60000000015 */
[----:B------:R-:W4:Y:S01]  /*5d40*/  LDS.U8 R178, [R10+0x2008] ;  /* 0x002008000ab27984 */ /* 0x000f220000000000 */
[----:B------:R-:W-:-:S03]  /*5d50*/  PRMT R21, R182, 0x7054, R21 ;  /* 0x00007054b6157816 */ /* 0x000fc60000000015 */
[----:B------:R-:W4:Y:S01]  /*5d60*/  LDS.U8 R184, [R10+0x5800] ;  /* 0x005800000ab87984 */ /* 0x000f220000000000 */
[----:B------:R-:W-:-:S03]  /*5d70*/  PRMT R157, R186, 0x7604, R157 ;  /* 0x00007604ba9d7816 */ /* 0x000fc6000000009d */
[----:B------:R-:W4:Y:S04]  /*5d80*/  LDS.U8 R190, [R10+0x5808] ;  /* 0x005808000abe7984 */ /* 0x000f280000000000 */
[----:B------:R-:W4:Y:S01]  /*5d90*/  LDS.U8 R171, [R10+0x6000] ;  /* 0x006000000aab7984 */ /* 0x000f220000000000 */
[----:B0-----:R-:W-:-:S03]  /*5da0*/  PRMT R159, R192, 0x7604, R159 ;  /* 0x00007604c09f7816 */ /* 0x001fc6000000009f */
[----:B------:R-:W0:Y:S01]  /*5db0*/  LDS.U8 R200, [R10+0x6008] ;  /* 0x006008000ac87984 */ /* 0x000e220000000000 */
[----:B------:R-:W-:Y:S01]  /*5dc0*/  @!PT LDS RZ, [RZ] ;  /* 0x00000000fffff984 */ /* 0x000fe20000000800 */
[----:B------:R-:W-:Y:S01]  /*5dd0*/  @!PT LDS RZ, [RZ] ;  /* 0x00000000fffff984 */ /* 0x000fe20000000800 */
[----:B------:R-:W-:Y:S01]  /*5de0*/  @!PT LDS RZ, [RZ] ;  /* 0x00000000fffff984 */ /* 0x000fe20000000800 */
[----:B------:R-:W-:Y:S01]  /*5df0*/  @!PT LDS RZ, [RZ] ;  /* 0x00000000fffff984 */ /* 0x000fe20000000800 */
[----:B------:R1:W-:Y:S06]  /*5e00*/  MEMBAR.ALL.CTA ;  /* 0x0000000000007992 */ /* 0x0003ec0000008000 */
[----:B-1----:R-:W1:Y:S01]  /*5e10*/  FENCE.VIEW.ASYNC.S ;  /* 0x00000000000073c6 */ /* 0x002e620000000000 */
[----:B------:R-:W-:Y:S02]  /*5e20*/  PRMT R173, R196, 0x7604, R173 ;  /* 0x00007604c4ad7816 */ /* 0x000fe400000000ad */
[----:B--2---:R-:W-:-:S02]  /*5e30*/  PRMT R152, R152, 0x654, R11 ;  /* 0x0000065498987816 */ /* 0x004fc4000000000b */
[----:B---3--:R-:W-:Y:S02]  /*5e40*/  PRMT R153, R154, 0x654, R13 ;  /* 0x000006549a997816 */ /* 0x008fe4000000000d */
[----:B----4-:R-:W-:Y:S02]  /*5e50*/  PRMT R154, R172, 0x654, R15 ;  /* 0x00000654ac9a7816 */ /* 0x010fe4000000000f */
[----:B------:R-:W-:Y:S01]  /*5e60*/  PRMT R155, R178, 0x654, R19 ;  /* 0x00000654b29b7816 */ /* 0x000fe20000000013 */
[----:B-1----:R-:W-:Y:S06]  /*5e70*/  BAR.SYNC.DEFER_BLOCKING 0x2, 0x100 ;  /* 0x0084000000007b1d */ /* 0x002fec0000010000 */
[----:B------:R-:W-:-:S06]  /*5e80*/  WARPGROUP.ARRIVE ;  /* 0x00000000000079c5 */ /* 0x000fcc0000000000 */
[----:B------:R-:W-:Y:S01]  /*5e90*/  QGMMA.64x128x32.F32.E4M3.E5M2 R88, R160, gdesc[UR4], R88, gsb0 ;  /* 0x01e00004a0587df3 */ /* 0x000fe20008002858 */
[----:B------:R-:W-:Y:S02]  /*5ea0*/  R2UR UR6, R4 ;  /* 0x00000000040672ca */ /* 0x000fe400000e0000 */
[----:B------:R-:W-:Y:S01]  /*5eb0*/  R2UR UR7, R5 ;  /* 0x00000000050772ca */ /* 0x000fe200000e0000 */
[----:B------:R-:W-:Y:S02]  /*5ec0*/  WARPGROUP.DEPBAR.LE gsb0, 0x0 ;  /* 0x00008000000079c5 */ /* 0x000fe40000010000 */
[----:B------:R-:W-:-:S06]  /*5ed0*/  WARPGROUP.ARRIVE ;  /* 0x00000000000079c5 */ /* 0x000fcc0000000000 */
[----:B------:R-:W-:Y:S01]  /*5ee0*/  QGMMA.64x128x32.F32.E4M3.E5M2 R24, R164, gdesc[UR8], R24, gsb0 ;  /* 0x01e00008a4187df3 */ /* 0x000fe20008002818 */
[----:B------:R-:W-:Y:S02]  /*5ef0*/  R2UR UR10, R4 ;  /* 0x00000000040a72ca */ /* 0x000fe400000e0000 */
[----:B------:R-:W-:Y:S01]  /*5f00*/  R2UR UR11, R5 ;  /* 0x00000000050b72ca */ /* 0x000fe200000e0000 */
[----:B------:R-:W-:Y:S02]  /*5f10*/  WARPGROUP.DEPBAR.LE gsb0, 0x0 ;  /* 0x00008000000079c5 */ /* 0x000fe40000010000 */
[----:B------:R-:W-:-:S06]  /*5f20*/  WARPGROUP.ARRIVE ;  /* 0x00000000000079c5 */ /* 0x000fcc0000000000 */
[----:B------:R-:W-:Y:S03]  /*5f30*/  QGMMA.64x128x32.F32.E4M3.E5M2 R88, R152, gdesc[UR4], R88, gsb0 ;  /* 0x01e0000498587df3 */ /* 0x000fe60008002858 */
[----:B------:R-:W-:Y:S02]  /*5f40*/  WARPGROUP.DEPBAR.LE gsb0, 0x0 ;  /* 0x00008000000079c5 */ /* 0x000fe40000010000 */
[----:B------:R-:W-:Y:S02]  /*5f50*/  PRMT R153, R188, 0x7054, R157 ;  /* 0x00007054bc997816 */ /* 0x000fe4000000009d */
[----:B------:R-:W-:Y:S02]  /*5f60*/  PRMT R154, R194, 0x7054, R159 ;  /* 0x00007054c29a7816 */ /* 0x000fe4000000009f */
[----:B------:R-:W-:Y:S02]  /*5f70*/  PRMT R155, R198, 0x7054, R173 ;  /* 0x00007054c69b7816 */ /* 0x000fe400000000ad */
[----:B------:R-:W-:-:S02]  /*5f80*/  PRMT R152, R184, 0x654, R21 ;  /* 0x00000654b8987816 */ /* 0x000fc40000000015 */
[----:B------:R-:W-:Y:S02]  /*5f90*/  PRMT R153, R190, 0x654, R153 ;  /* 0x00000654be997816 */ /* 0x000fe40000000099 */
[----:B------:R-:W-:Y:S02]  /*5fa0*/  PRMT R154, R171, 0x654, R154 ;  /* 0x00000654ab9a7816 */ /* 0x000fe4000000009a */
[----:B0-----:R-:W-:-:S04]  /*5fb0*/  PRMT R155, R200, 0x654, R155 ;  /* 0x00000654c89b7816 */ /* 0x001fc8000000009b */
        /* <DEDUP_REMOVED lines=61> */
.L_x_41:
        /* <DEDUP_REMOVED lines=9> */
.L_x_42:
[C---:B0-----:R-:W-:Y:S01]  /*6420*/  VIADD R4, R8.reuse, 0x4 ;  /* 0x0000000408047836 */ /* 0x041fe20000000000 */
[----:B------:R-:W-:Y:S01]  /*6430*/  WARPGROUP.ARRIVE ;  /* 0x00000000000079c5 */ /* 0x000fe20000000000 */
[----:B------:R-:W-:Y:S02]  /*6440*/  IMAD.MOV.U32 R5, RZ, RZ, 0x40000040 ;  /* 0x40000040ff057424 */ /* 0x000fe400078e00ff */
[----:B------:R-:W-:Y:S01]  /*6450*/  VIADD R8, R8, 0x6 ;  /* 0x0000000608087836 */ /* 0x000fe20000000000 */
[C---:B------:R-:W-:Y:S01]  /*6460*/  R2UR UR6, R4.reuse ;  /* 0x00000000040672ca */ /* 0x040fe200000e0000 */
[----:B------:R-:W-:Y:S01]  /*6470*/  IMAD.MOV.U32 R9, RZ, RZ, 0x40000040 ;  /* 0x40000040ff097424 */ /* 0x000fe200078e00ff */
[C---:B------:R-:W-:Y:S02]  /*6480*/  R2UR UR7, R5.reuse ;  /* 0x00000000050772ca */ /* 0x040fe400000e0000 */
[----:B------:R-:W-:Y:S02]  /*6490*/  R2UR UR10, R4 ;  /* 0x00000000040a72ca */ /* 0x000fe400000e0000 */
[----:B------:R-:W-:-:S09]  /*64a0*/  R2UR UR11, R5 ;  /* 0x00000000050b72ca */ /* 0x000fd200000e0000 */
        /* <DEDUP_REMOVED lines=71> */
.L_x_25:
[----:B------:R-:W-:Y:S05]  /*6920*/  @!P0 BRA `(.L_x_43) ;  /* 0x0000000000048947 */ /* 0x000fea0003800000 */
[----:B------:R-:W-:Y:S01]  /*6930*/  BPT.TRAP 0x1 ;  /* 0x000000040000795c */ /* 0x000fe20000300000 */
.L_x_43:
[----:B------:R-:W-:Y:S02]  /*6940*/  UIADD3 UR39, UR41, UR39, URZ ;  /* 0x0000002729277290 */ /* 0x000fe4000fffe03f */
[----:B------:R-:W-:Y:S02]  /*6950*/  UISETP.GT.U32.AND UP0, UPT, UR40, 0x1, UPT ;  /* 0x000000012800788c */ /* 0x000fe4000bf04070 */
[----:B------:R-:W-:-:S04]  /*6960*/  ULEA UR4, UR39, 0xfffffff8, 0x3 ;  /* 0xfffffff827047891 */ /* 0x000fc8000f8e183f */
[----:B------:R-:W-:Y:S01]  /*6970*/  ULOP3.LUT UR4, UR4, 0x18, URZ, 0xc0, !UPT ;  /* 0x0000001804047892 */ /* 0x000fe2000f8ec03f */
[----:B------:R-:W-:-:S05]  /*6980*/  PLOP3.LUT P0, PT, PT, PT, UP0, 0x80, 0x0 ;  /* 0x000000000000781c */ /* 0x000fca0003f0f008 */
[----:B------:R-:W-:-:S05]  /*6990*/  IMAD.U32 R3, RZ, RZ, UR4 ;  /* 0x00000004ff037e24 */ /* 0x000fca000f8e00ff */
[----:B------:R-:W-:-:S04]  /*69a0*/  IADD3 R0, R0, 0x20, R3 ;  /* 0x0000002000007810 */ /* 0x000fc80007ffe003 */
[----:B------:R-:W-:-:S04]  /*69b0*/  PRMT R0, RZ, 0x654, R0 ;  /* 0x00000654ff007816 */ /* 0x000fc80000000000 */
[----:B------:R0:W-:Y:S01]  /*69c0*/  SYNCS.ARRIVE.TRANS64.RED.A1T0 RZ, [R0+URZ], RZ ;  /* 0x000000ff00ff79a7 */ /* 0x0001e2000810043f */
[----:B------:R-:W-:Y:S05]  /*69d0*/  @P0 BRA `(.L_x_44) ;  /* 0x0000000000040947 */ /* 0x000fea0003800000 */
[----:B------:R-:W-:Y:S01]  /*69e0*/  BPT.TRAP 0x1 ;  /* 0x000000040000795c */ /* 0x000fe20000300000 */
.L_x_44:
[----:B------:R-:W1:Y:S01]  /*69f0*/  LDC R4, c[0x0][0x288] ;  /* 0x0000a200ff047b82 */ /* 0x000e620000000800 */
[--C-:B0-----:R-:W-:Y:S01]  /*6a00*/  SHF.R.U32.HI R0, RZ, 0x2, R18.reuse ;  /* 0x00000002ff007819 */ /* 0x101fe20000011612 */
[----:B------:R-:W-:Y:S01]  /*6a10*/  IMAD.SHL.U32 R7, R22, 0x80, RZ ;  /* 0x0000008016077824 */ /* 0x000fe200078e00ff */
[----:B------:R-:W-:Y:S01]  /*6a20*/  SHF.R.U32.HI R5, RZ, 0x7, R18 ;  /* 0x00000007ff057819 */ /* 0x000fe20000011612 */
[----:B------:R-:W-:Y:S01]  /*6a30*/  USHF.R.U32.HI UR4, URZ, 0x2, UR39 ;  /* 0x000000023f047899 */ /* 0x000fe20008011627 */
[C---:B------:R-:W-:Y:S01]  /*6a40*/  LOP3.LUT R3, R18.reuse, 0x60, RZ, 0xc0, !PT ;  /* 0x0000006012037812 */ /* 0x040fe200078ec0ff */
[----:B------:R-:W-:Y:S01]  /*6a50*/  IMAD.SHL.U32 R152, R18, 0x2, RZ ;  /* 0x0000000212987824 */ /* 0x000fe200078e00ff */
[----:B------:R-:W-:Y:S01]  /*6a60*/  LOP3.LUT R6, R0, 0x7, RZ, 0xc0, !PT ;  /* 0x0000000700067812 */ /* 0x000fe200078ec0ff */
[----:B------:R-:W-:Y:S01]  /*6a70*/  IMAD.SHL.U32 R9, R23, 0x100, RZ ;  /* 0x0000010017097824 */ /* 0x000fe200078e00ff */
[----:B------:R-:W-:Y:S01]  /*6a80*/  LOP3.LUT R0, R5, 0x1, RZ, 0xc0, !PT ;  /* 0x0000000105007812 */ /* 0x000fe200078ec0ff */
[----:B------:R-:W-:Y:S01]  /*6a90*/  ULOP3.LUT UR4, UR4, 0x1, URZ, 0xc0, !UPT ;  /* 0x0000000104047892 */ /* 0x000fe2000f8ec03f */
[----:B------:R-:W-:Y:S01]  /*6aa0*/  SHF.R.U32.HI R3, RZ, 0x1, R3 ;  /* 0x00000001ff037819 */ /* 0x000fe20000011603 */
[----:B------:R-:W-:Y:S01]  /*6ab0*/  USHF.R.S32.HI UR9, URZ, 0x1f, UR42 ;  /* 0x0000001f3f097899 */ /* 0x000fe2000801142a */
[----:B------:R-:W-:Y:S01]  /*6ac0*/  LOP3.LUT R152, R7, 0x6, R152, 0xf8, !PT ;  /* 0x0000000607987812 */ /* 0x000fe200078ef898 */
[C---:B------:R-:W-:Y:S01]  /*6ad0*/  IMAD.SHL.U32 R19, R0.reuse, 0x40, RZ ;  /* 0x0000004000137824 */ /* 0x040fe200078e00ff */
[----:B------:R-:W-:Y:S01]  /*6ae0*/  IADD3 R5, RZ, -R3, -R6 ;  /* 0x80000003ff057210 */ /* 0x000fe20007ffe806 */
[----:B------:R-:W-:Y:S01]  /*6af0*/  ULDC UR8, c[0x0][0x284] ;  /* 0x0000a10000087ab9 */ /* 0x000fe20000000800 */
[----:B------:R-:W-:Y:S01]  /*6b00*/  UISETP.GT.U32.AND UP1, UPT, UR39, 0x3, UPT ;  /* 0x000000032700788c */ /* 0x000fe2000bf24070 */
[----:B------:R-:W-:Y:S01]  /*6b10*/  SHF.R.S32.HI R153, RZ, 0x1f, R152 ;  /* 0x0000001fff997819 */ /* 0x000fe20000011498 */
[----:B------:R-:W-:Y:S01]  /*6b20*/  ULDC.64 UR6, c[0x0][0x5d0] ;  /* 0x0001740000067ab9 */ /* 0x000fe20000000a00 */
[----:B------:R-:W-:Y:S01]  /*6b30*/  LOP3.LUT R19, R19, 0x40, R6, 0xe2, !PT ;  /* 0x0000004013137812 */ /* 0x000fe200078ee206 */
[----:B------:R-:W-:Y:S01]  /*6b40*/  UISETP.NE.U32.AND UP0, UPT, UR4, 0x1, UPT ;  /* 0x000000010400788c */ /* 0x000fe2000bf05070 */
[----:B------:R-:W-:Y:S01]  /*6b50*/  IMAD R6, R0, -0x40, R5 ;  /* 0xffffffc000067824 */ /* 0x000fe200078e0205 */
[----:B------:R-:W-:Y:S01]  /*6b60*/  LOP3.LUT R0, R18, 0x3, RZ, 0xc0, !PT ;  /* 0x0000000312007812 */ /* 0x000fe200078ec0ff */
[----:B------:R-:W-:Y:S01]  /*6b70*/  UIMAD UR5, UR9, UR6, URZ ;  /* 0x00000006090572a4 */ /* 0x000fe2000f8e023f */
[----:B-1----:R-:W-:Y:S01]  /*6b80*/  ISETP.GE.AND P0, PT, R7, R4, PT ;  /* 0x000000040700720c */ /* 0x002fe20003f06270 */
[----:B------:R-:W-:Y:S01]  /*6b90*/  IMAD.U32 R5, RZ, RZ, UR6 ;  /* 0x00000006ff057e24 */ /* 0x000fe2000f8e00ff */
[----:B------:R-:W-:Y:S01]  /*6ba0*/  UISETP.LT.U32.AND UP1, UPT, UR41, 0x4, UP1 ;  /* 0x000000042900788c */ /* 0x000fe20008f21070 */
[----:B------:R-:W-:Y:S01]  /*6bb0*/  IMAD.WIDE R12, R23, 0x100, RZ ;  /* 0x00000100170c7825 */ /* 0x000fe200078e02ff */
[----:B------:R-:W-:Y:S01]  /*6bc0*/  ISETP.GE.OR P0, PT, R9, UR8, P0 ;  /* 0x0000000809007c0c */ /* 0x000fe20008706670 */
[----:B------:R-:W-:-:S02]  /*6bd0*/  UISETP.GT.U32.AND UP0, UPT, UR41, 0x3, !UP0 ;  /* 0x000000032900788c */ /* 0x000fc4000c704070 */
[----:B------:R-:W-:Y:S01]  /*6be0*/  UIMAD UR5, UR42, UR7, UR5 ;  /* 0x000000072a0572a4 */ /* 0x000fe2000f8e0205 */
[----:B------:R-:W-:Y:S01]  /*6bf0*/  IMAD R0, R0, -0x2, R4 ;  /* 0xfffffffe00007824 */ /* 0x000fe200078e0204 */
[----:B------:R-:W-:Y:S01]  /*6c00*/  USEL UR6, URZ, 0x1, !UP1 ;  /* 0x000000013f067887 */ /* 0x000fe2000c800000 */
[----:B------:R-:W-:Y:S01]  /*6c10*/  IMAD.WIDE.U32 R4, R5, UR42, R152 ;  /* 0x0000002a05047c25 */ /* 0x000fe2000f8e0098 */
[----:B------:R-:W-:Y:S01]  /*6c20*/  USEL UR4, URZ, 0x1, !UP0 ;  /* 0x000000013f047887 */ /* 0x000fe2000c000000 */
[----:B------:R-:W-:Y:S01]  /*6c30*/  LOP3.LUT R19, R12, R19, R3, 0xfe, !PT ;  /* 0x000000130c137212 */ /* 0x000fe200078efe03 */
[----:B------:R-:W-:Y:S01]  /*6c40*/  ULOP3.LUT UR39, UR39, 0x3, URZ, 0xc0, !UPT ;  /* 0x0000000327277892 */ /* 0x000fe2000f8ec03f */
[----:B------:R-:W-:Y:S01]  /*6c50*/  VIADD R5, R5, UR5 ;  /* 0x0000000505057c36 */ /* 0x000fe20008000000 */
[----:B------:R-:W-:Y:S01]  /*6c60*/  ULOP3.LUT UR38, UR4, UR38, UR6, 0x96, !UPT ;  /* 0x0000002604267292 */ /* 0x000fe2000f8e9606 */
[----:B------:R-:W-:Y:S01]  /*6c70*/  IADD3 R3, -R9, UR8, R6 ;  /* 0x0000000809037c10 */ /* 0x000fe2000fffe106 */
[----:B------:R-:W-:-:S02]  /*6c80*/  IMAD.IADD R0, R0, 0x1, -R7 ;  /* 0x0000000100007824 */ /* 0x000fc400078e0a07 */
[----:B------:R-:W-:Y:S01]  /*6c90*/  IMAD.MOV.U32 R23, RZ, RZ, -0x1 ;  /* 0xffffffffff177424 */ /* 0x000fe200078e00ff */
[----:B------:R-:W-:Y:S07]  /*6ca0*/  @P0 BRA `(.L_x_45) ;  /* 0x0000008c00080947 */ /* 0x000fee0003800000 */
[----:B------:R-:W0:Y:S01]  /*6cb0*/  LDC.64 R20, c[0x0][0x5c8] ;  /* 0x00017200ff147b82 */ /* 0x000e220000000a00 */
[----:B------:R-:W-:Y:S01]  /*6cc0*/  ULDC.64 UR4, c[0x0][0x5c0] ;  /* 0x0001700000047ab9 */ /* 0x000fe20000000a00 */
[----:B------:R-:W-:Y:S01]  /*6cd0*/  BSSY B0, `(.L_x_45) ;  /* 0x00008bf000007945 */ /* 0x000fe20003800000 */
[-C--:B0-----:R-:W-:Y:S01]  /*6ce0*/  IMAD R6, R13, R20.reuse, RZ ;  /* 0x000000140d067224 */ /* 0x081fe200078e02ff */
[----:B------:R-:W-:Y:S01]  /*6cf0*/  SHF.L.U64.HI R14, R20, 0x3, R21 ;  /* 0x00000003140e7819 */ /* 0x000fe20000010215 */
[----:B------:R-:W-:-:S04]  /*6d00*/  IMAD.WIDE.U32 R4, R19, R20, R4 ;  /* 0x0000001413047225 */ /* 0x000fc800078e0004 */
[----:B------:R-:W-:Y:S01]  /*6d10*/  IMAD R11, R19, R21, R6 ;  /* 0x00000015130b7224 */ /* 0x000fe200078e0206 */
[----:B------:R-:W-:Y:S01]  /*6d20*/  IADD3 R10, P3, R4, UR4, RZ ;  /* 0x00000004040a7c10 */ /* 0x000fe2000ff7e0ff */
[C---:B------:R-:W-:Y:S01]  /*6d30*/  IMAD.SHL.U32 R9, R20.reuse, 0x8, RZ ;  /* 0x0000000814097824 */ /* 0x040fe200078e00ff */
[----:B------:R-:W-:Y:S01]  /*6d40*/  LEA R7, P2, R20, R4, 0x7 ;  /* 0x0000000414077211 */ /* 0x000fe200078438ff */
[----:B------:R-:W-:-:S03]  /*6d50*/  IMAD.IADD R15, R5, 0x1, R11 ;  /* 0x00000001050f7824 */ /* 0x000fc600078e020b */
[----:B------:R-:W-:Y:S02]  /*6d60*/  IADD3 R8, P1, P0, R4, UR4, R9 ;  /* 0x0000000404087c10 */ /* 0x000fe4000f83e009 */
[----:B------:R-:W-:Y:S02]  /*6d70*/  IADD3.X R11, R15, UR5, RZ, P3, !PT ;  /* 0x000000050f0b7c10 */ /* 0x000fe40009ffe4ff */
[----:B-----5:R-:W-:Y:S02]  /*6d80*/  FSETP.NEU.AND P3, PT, R169, RZ, PT ;  /* 0x000000ffa900720b */ /* 0x020fe40003f6d000 */
[----:B------:R-:W-:Y:S02]  /*6d90*/  LEA.HI.X R5, R20, R15, R21, 0x7, P2 ;  /* 0x0000000f14057211 */ /* 0x000fe400010f3c15 */
[C---:B------:R-:W-:Y:S02]  /*6da0*/  IADD3 R6, P2, R7.reuse, UR4, RZ ;  /* 0x0000000407067c10 */ /* 0x040fe4000ff5e0ff */
[----:B------:R-:W-:-:S02]  /*6db0*/  IADD3 R4, P4, P5, R7, UR4, R9 ;  /* 0x0000000407047c10 */ /* 0x000fc4000fd9e009 */
[----:B------:R-:W-:Y:S02]  /*6dc0*/  IADD3.X R7, R5, UR5, RZ, P2, !PT ;  /* 0x0000000505077c10 */ /* 0x000fe400097fe4ff */
[--C-:B------:R-:W-:Y:S02]  /*6dd0*/  IADD3.X R9, R15, UR5, R14.reuse, P1, P0 ;  /* 0x000000050f097c10 */ /* 0x100fe40008fe040e */
[----:B------:R-:W-:Y:S01]  /*6de0*/  IADD3.X R5, R5, UR5, R14, P4, P5 ;  /* 0x0000000505057c10 */ /* 0x000fe2000a7ea40e */
[----:B------:R-:W-:Y:S06]  /*6df0*/  @!P3 BRA `(.L_x_46) ;  /* 0x0000006800a0b947 */ /* 0x000fec0003800000 */
[----:B------:R-:W0:Y:S01]  /*6e00*/  LDC.64 R20, c[0x0][0x5b0] ;  /* 0x00016c00ff147b82 */ /* 0x000e220000000a00 */
[----:B------:R-:W-:Y:S01]  /*6e10*/  ULDC.64 UR6, c[0x0][0x5b8] ;  /* 0x00016e0000067ab9 */ /* 0x000fe20000000a00 */
[----:B------:R-:W-:Y:S01]  /*6e20*/  ISETP.GE.AND P0, PT, R3, 0x1, PT ;  /* 0x000000010300780c */ /* 0x000fe20003f06270 */
[----:B------:R-:W-:Y:S02]  /*6e30*/  UIMAD UR4, UR9, UR6, URZ ;  /* 0x00000006090472a4 */ /* 0x000fe4000f8e023f */
[----:B------:R-:W-:Y:S01]  /*6e40*/  IMAD.U32 R155, RZ, RZ, UR6 ;  /* 0x00000006ff9b7e24 */ /* 0x000fe2000f8e00ff */
[----:B------:R-:W-:Y:S01]  /*6e50*/  BSSY B1, `(.L_x_47) ;  /* 0x000000e000017945 */ /* 0x000fe20003800000 */
[----:B------:R-:W-:Y:S01]  /*6e60*/  ISETP.LT.OR P3, PT, R0, 0x1, !P0 ;  /* 0x000000010000780c */ /* 0x000fe20004761670 */
[----:B------:R-:W-:Y:S01]  /*6e70*/  UIMAD UR4, UR42, UR7, UR4 ;  /* 0x000000072a0472a4 */ /* 0x000fe2000f8e0204 */
[----:B------:R-:W1:Y:S01]  /*6e80*/  LDC.64 R14, c[0x0][0x5a8] ;  /* 0x00016a00ff0e7b82 */ /* 0x000e620000000a00 */
[----:B------:R-:W-:-:S04]  /*6e90*/  IMAD.WIDE.U32 R152, R155, UR42, R152 ;  /* 0x0000002a9b987c25 */ /* 0x000fc8000f8e0098 */
[----:B------:R-:W-:Y:S02]  /*6ea0*/  VIADD R153, R153, UR4 ;  /* 0x0000000499997c36 */ /* 0x000fe40008000000 */
[-C--:B0-----:R-:W-:Y:S02]  /*6eb0*/  IMAD R22, R13, R20.reuse, RZ ;  /* 0x000000140d167224 */ /* 0x081fe400078e02ff */
[----:B------:R-:W-:-:S04]  /*6ec0*/  IMAD.WIDE.U32 R154, R19, R20, R152 ;  /* 0x00000014139a7225 */ /* 0x000fc800078e0098 */
[----:B------:R-:W-:Y:S01]  /*6ed0*/  IMAD R22, R19, R21, R22 ;  /* 0x0000001513167224 */ /* 0x000fe200078e0216 */
[----:B-1----:R-:W-:-:S04]  /*6ee0*/  IADD3 R154, P1, R154, R14, RZ ;  /* 0x0000000e9a9a7210 */ /* 0x002fc80007f3e0ff */
[--C-:B------:R-:W-:Y:S02]  /*6ef0*/  IADD3.X R155, R15, R155, R22.reuse, P1, !PT ;  /* 0x0000009b0f9b7210 */ /* 0x100fe40000ffe416 */
[----:B------:R-:W-:Y:S01]  /*6f00*/  PRMT R22, RZ, 0x7610, R22 ;  /* 0x00007610ff167816 */ /* 0x000fe20000000016 */
[----:B------:R-:W-:Y:S06]  /*6f10*/  @P3 BRA `(.L_x_48) ;  /* 0x0000000000043947 */ /* 0x000fec0003800000 */
[----:B------:R0:W5:Y:S02]  /*6f20*/  LDG.E.U8 R22, desc[UR36][R154.64] ;  /* 0x000000249a167981 */ /* 0x000164000c1e1100 */
.L_x_48:
[----:B------:R-:W-:Y:S05]  /*6f30*/  BSYNC B1 ;  /* 0x0000000000017941 */ /* 0x000fea0003800000 */
.L_x_47:
[----:B-----5:R-:W-:Y:S01]  /*6f40*/  LOP3.LUT R22, R22, 0xff, RZ, 0xc0, !PT ;  /* 0x000000ff16167812 */ /* 0x020fe200078ec0ff */
[----:B------:R-:W-:Y:S01]  /*6f50*/  BSSY B1, `(.L_x_49) ;  /* 0x000000b000017945 */ /* 0x000fe20003800000 */
[----:B------:R-:W-:Y:S02]  /*6f60*/  ISETP.LT.OR P2, PT, R0, 0x2, !P0 ;  /* 0x000000020000780c */ /* 0x000fe40004741670 */
[----:B------:R-:W-:-:S05]  /*6f70*/  F2FP.F16.E4M3.UNPACK_B R22, R22 ;  /* 0x00000016ff16723e */ /* 0x000fca00020006ff */
[----:B------:R-:W-:-:S05]  /*6f80*/  HADD2.F32 R22, -RZ, R22.H0_H0 ;  /* 0x20000016ff167230 */ /* 0x000fca0000004100 */
[----:B------:R-:W-:Y:S01]  /*6f90*/  FMUL R157, R22, R169 ;  /* 0x000000a9169d7220 */ /* 0x000fe20000400000 */
[----:B------:R-:W-:-:S03]  /*6fa0*/  PRMT R22, RZ, 0x7610, R22 ;  /* 0x00007610ff167816 */ /* 0x000fc60000000016 */
[----:B------:R-:W-:-:S05]  /*6fb0*/  FFMA R157, R88, R168, R157 ;  /* 0x000000a8589d7223 */ /* 0x000fca000000009d */
[----:B------:R-:W-:-:S05]  /*6fc0*/  F2FP.SATFINITE.E4M3.F32.PACK_AB_MERGE_C R157, RZ, R157, RZ ;  /* 0x0000009dff9d723e */ /* 0x000fca00048070ff */
[----:B------:R1:W-:Y:S01]  /*6fd0*/  @!P3 STG.E.U8 desc[UR36][R10.64], R157 ;  /* 0x0000009d0a00b986 */ /* 0x0003e2000c101124 */
[----:B------:R-:W-:Y:S05]  /*6fe0*/  @P2 BRA `(.L_x_50) ;  /* 0x0000000000042947 */ /* 0x000fea0003800000 */
[----:B------:R2:W5:Y:S02]  /*6ff0*/  LDG.E.U8 R22, desc[UR36][R154.64+0x1] ;  /* 0x000001249a167981 */ /* 0x000564000c1e1100 */
.L_x_50:
[----:B------:R-:W-:Y:S05]  /*7000*/  BSYNC B1 ;  /* 0x0000000000017941 */ /* 0x000fea0003800000 */
.L_x_49:
[----:B-----5:R-:W-:Y:S01]  /*7010*/  LOP3.LUT R22, R22, 0xff, RZ, 0xc0, !PT ;  /* 0x000000ff16167812 */ /* 0x020fe200078ec0ff */
[----:B------:R-:W-:Y:S01]  /*7020*/  BSSY B1, `(.L_x_51) ;  /* 0x0000013000017945 */ /* 0x000fe20003800000 */
[----:B------:R-:W-:Y:S02]  /*7030*/  IADD3 R159, P1, R19, 0x8, RZ ;  /* 0x00000008139f7810 */ /* 0x000fe40007f3e0ff */
[----:B------:R-:W-:-:S03]  /*7040*/  F2FP.F16.E4M3.UNPACK_B R22, R22 ;  /* 0x00000016ff16723e */ /* 0x000fc600020006ff */
[----:B-1----:R-:W-:Y:S01]  /*7050*/  IMAD.X R157, RZ, RZ, R13, P1 ;  /* 0x000000ffff9d7224 */ /* 0x002fe200008e060d */
[----:B------:R-:W-:Y:S01]  /*7060*/  ISETP.GE.AND P1, PT, R3, 0x9, PT ;  /* 0x000000090300780c */ /* 0x000fe20003f26270 */
[----:B------:R-:W-:Y:S02]  /*7070*/  HADD2.F32 R22, -RZ, R22.H0_H0 ;  /* 0x20000016ff167230 */ /* 0x000fe40000004100 */
[-C--:B------:R-:W-:Y:S01]  /*7080*/  IMAD R88, R157, R20.reuse, RZ ;  /* 0x000000149d587224 */ /* 0x080fe200078e02ff */
[----:B------:R-:W-:Y:S01]  /*7090*/  ISETP.LT.OR P4, PT, R0, 0x1, !P1 ;  /* 0x000000010000780c */ /* 0x000fe20004f81670 */
[----:B------:R-:W-:-:S04]  /*70a0*/  IMAD.WIDE.U32 R156, R159, R20, R152 ;  /* 0x000000149f9c7225 */ /* 0x000fc800078e0098 */
[----:B------:R-:W-:Y:S01]  /*70b0*/  FMUL R22, R22, R169 ;  /* 0x000000a916167220 */ /* 0x000fe20000400000 */
[----:B------:R-:W-:-:S03]  /*70c0*/  IMAD R159, R159, R21, R88 ;  /* 0x000000159f9f7224 */ /* 0x000fc600078e0258 */
[----:B------:R-:W-:-:S01]  /*70d0*/  FFMA R22, R89, R168, R22 ;  /* 0x000000a859167223 */ /* 0x000fc20000000016 */
[----:B------:R-:W-:-:S04]  /*70e0*/  IADD3 R88, P3, R156, R14, RZ ;  /* 0x0000000e9c587210 */ /* 0x000fc80007f7e0ff */
[----:B------:R-:W-:Y:S02]  /*70f0*/  F2FP.SATFINITE.E4M3.F32.PACK_AB_MERGE_C R161, RZ, R22, RZ ;  /* 0x00000016ffa1723e */ /* 0x000fe400048070ff */
[----:B------:R-:W-:Y:S02]  /*7100*/  IADD3.X R89, R15, R157, R159, P3, !PT ;  /* 0x0000009d0f597210 */ /* 0x000fe40001ffe49f */
[----:B------:R-:W-:Y:S01]  /*7110*/  PRMT R22, RZ, 0x7610, R22 ;  /* 0x00007610ff167816 */ /* 0x000fe20000000016 */
[----:B------:R1:W-:Y:S01]  /*7120*/  @!P2 STG.E.U8 desc[UR36][R10.64+0x1], R161 ;  /* 0x000001a10a00a986 */ /* 0x0003e2000c101124 */
[----:B------:R-:W-:Y:S05]  /*7130*/  @P4 BRA `(.L_x_52) ;  /* 0x0000000000044947 */ /* 0x000fea0003800000 */
[----:B------:R3:W5:Y:S02]  /*7140*/  LDG.E.U8 R22, desc[UR36][R88.64] ;  /* 0x0000002458167981 */ /* 0x000764000c1e1100 */
.L_x_52:
[----:B------:R-:W-:Y:S05]  /*7150*/  BSYNC B1 ;  /* 0x0000000000017941 */ /* 0x000fea0003800000 */
.L_x_51:
        /* <DEDUP_REMOVED lines=12> */
.L_x_54:
[----:B------:R-:W-:Y:S05]  /*7220*/  BSYNC B1 ;  /* 0x0000000000017941 */ /* 0x000fea0003800000 */
.L_x_53:
[----:B-----5:R-:W-:Y:S01]  /*7230*/  LOP3.LUT R22, R22, 0xff, RZ, 0xc0, !PT ;  /* 0x000000ff16167812 */ /* 0x020fe200078ec0ff */
[----:B------:R-:W-:Y:S01]  /*7240*/  BSSY B1, `(.L_x_55) ;  /* 0x000000b000017945 */ /* 0x000fe20003800000 */
[----:B------:R-:W-:Y:S02]  /*7250*/  ISETP.LT.OR P3, PT, R0, 0x9, !P0 ;  /* 0x000000090000780c */ /* 0x000fe40004761670 */
[----:B------:R-:W-:-:S05]  /*7260*/  F2FP.F16.E4M3.UNPACK_B R22, R22 ;  /* 0x00000016ff16723e */ /* 0x000fca00020006ff */
[----:B------:R-:W-:-:S05]  /*7270*/  HADD2.F32 R22, -RZ, R22.H0_H0 ;  /* 0x20000016ff167230 */ /* 0x000fca0000004100 */
[----:B------:R-:W-:-:S04]  /*7280*/  FMUL R22, R22, R169 ;  /* 0x000000a916167220 */ /* 0x000fc80000400000 */
[----:B------:R-:W-:-:S05]  /*7290*/  FFMA R22, R91, R168, R22 ;  /* 0x000000a85b167223 */ /* 0x000fca0000000016 */
[----:B------:R-:W-:Y:S02]  /*72a0*/  F2FP.SATFINITE.E4M3.F32.PACK_AB_MERGE_C R91, RZ, R22, RZ ;  /* 0x00000016ff5b723e */ /* 0x000fe400048070ff */
[----:B------:R-:W-:-:S03]  /*72b0*/  PRMT R22, RZ, 0x7610, R22 ;  /* 0x00007610ff167816 */ /* 0x000fc60000000016 */
[----:B------:R0:W-:Y:S01]  /*72c0*/  @!P2 STG.E.U8 desc[UR36][R8.64+0x1], R91 ;  /* 0x0000015b0800a986 */ /* 0x0001e2000c101124 */
[----:B------:R-:W-:Y:S05]  /*72d0*/  @P3 BRA `(.L_x_56) ;  /* 0x0000000000043947 */ /* 0x000fea0003800000 */
[----:B------:R0:W5:Y:S02]  /*72e0*/  LDG.E.U8 R22, desc[UR36][R154.64+0x8] ;  /* 0x000008249a167981 */ /* 0x000164000c1e1100 */
.L_x_56:
[----:B------:R-:W-:Y:S05]  /*72f0*/  BSYNC B1 ;  /* 0x0000000000017941 */ /* 0x000fea0003800000 */
.L_x_55:
[----:B-----5:R-:W-:Y:S01]  /*7300*/  LOP3.LUT R22, R22, 0xff, RZ, 0xc0, !PT ;  /* 0x000000ff16167812 */ /* 0x020fe200078ec0ff */
[----:B------:R-:W-:Y:S01]  /*7310*/  BSSY B1, `(.L_x_57) ;  /* 0x000000b000017945 */ /* 0x000fe20003800000 */
[----:B------:R-:W-:Y:S02]  /*7320*/  ISETP.LT.OR P2, PT, R0, 0xa, !P0 ;  /* 0x0000000a0000780c */ /* 0x000fe40004741670 */
[----:B------:R-:W-:-:S05]  /*7330*/  F2FP.F16.E4M3.UNPACK_B R22, R22 ;  /* 0x00000016ff16723e */ /* 0x000fca00020006ff */
[----:B------:R-:W-:-:S05]  /*7340*/  HADD2.F32 R22, -RZ, R22.H0_H0 ;  /* 0x20000016ff167230 */ /* 0x000fca0000004100 */
[----:B0-----:R-:W-:Y:S01]  /*7350*/  FMUL R91, R22, R169 ;  /* 0x000000a9165b7220 */ /* 0x001fe20000400000 */
[----:B------:R-:W-:-:S03]  /*7360*/  PRMT R22, RZ, 0x7610, R22 ;  /* 0x00007610ff167816 */ /* 0x000fc60000000016 */
[----:B------:R-:W-:-:S05]  /*7370*/  FFMA R91, R92, R168, R91 ;  /* 0x000000a85c5b7223 */ /* 0x000fca000000005b */
[----:B------:R-:W-:-:S05]  /*7380*/  F2FP.SATFINITE.E4M3.F32.PACK_AB_MERGE_C R91, RZ, R91, RZ ;  /* 0x0000005bff5b723e */ /* 0x000fca00048070ff */
[----:B------:R0:W-:Y:S01]  /*7390*/  @!P3 STG.E.U8 desc[UR36][R10.64+0x8], R91 ;  /* 0x0000085b0a00b986 */ /* 0x0001e2000c101124 */
[----:B------:R-:W-:Y:S05]  /*73a0*/  @P2 BRA `(.L_x_58) ;  /* 0x0000000000042947 */ /* 0x000fea0003800000 */
[----:B------:R0:W5:Y:S02]  /*73b0*/  LDG.E.U8 R22, desc[UR36][R154.64+0x9] ;  /* 0x000009249a167981 */ /* 0x000164000c1e1100 */
.L_x_58:
[----:B------:R-:W-:Y:S05]  /*73c0*/  BSYNC B1 ;  /* 0x0000000000017941 */ /* 0x000fea0003800000 */
.L_x_57:
[----:B-----5:R-:W-:Y:S01]  /*73d0*/  LOP3.LUT R22, R22, 0xff, RZ, 0xc0, !PT ;  /* 0x000000ff16167812 */ /* 0x020fe200078ec0ff */
[----:B------:R-:W-:Y:S01]  /*73e0*/  BSSY B1, `(.L_x_59) ;  /* 0x000000b000017945 */ /* 0x000fe20003800000 */
[----:B------:R-:W-:Y:S02]  /*73f0*/  ISETP.LT.OR P3, PT, R0, 0x9, !P1 ;  /* 0x000000090000780c */ /* 0x000fe40004f61670 */
[----:B------:R-:W-:-:S05]  /*7400*/  F2FP.F16.E4M3.UNPACK_B R22, R22 ;  /* 0x00000016ff16723e */ /* 0x000fca00020006ff */
[----:B------:R-:W-:-:S05]  /*7410*/  HADD2.F32 R22, -RZ, R22.H0_H0 ;  /* 0x20000016ff167230 */ /* 0x000fca0000004100 */
[----:B------:R-:W-:-:S04]  /*7420*/  FMUL R22, R22, R169 ;  /* 0x000000a916167220 */ /* 0x000fc80000400000 */
[----:B------:R-:W-:-:S05]  /*7430*/  FFMA R22, R93, R168, R22 ;  /* 0x000000a85d167223 */ /* 0x000fca0000000016 */
[----:B0-----:R-:W-:Y:S02]  /*7440*/  F2FP.SATFINITE.E4M3.F32.PACK_AB_MERGE_C R91, RZ, R22, RZ ;  /* 0x00000016ff5b723e */ /* 0x001fe400048070ff */
[----:B------:R-:W-:-:S03]  /*7450*/  PRMT R22, RZ, 0x7610, R22 ;  /* 0x00007610ff167816 */ /* 0x000fc60000000016 */
[----:B------:R0:W-:Y:S01]  /*7460*/  @!P2 STG.E.U8 desc[UR36][R10.64+0x9], R91 ;  /* 0x0000095b0a00a986 */ /* 0x0001e2000c101124 */
[----:B------:R-:W-:Y:S05]  /*7470*/  @P3 BRA `(.L_x_60) ;  /* 0x0000000000043947 */ /* 0x000fea0003800000 */
[----:B------:R0:W5:Y:S02]  /*7480*/  LDG.E.U8 R22, desc[UR36][R88.64+0x8] ;  /* 0x0000082458167981 */ /* 0x000164000c1e1100 */
.L_x_60:
[----:B------:R-:W-:Y:S05]  /*7490*/  BSYNC B1 ;  /* 0x0000000000017941 */ /* 0x000fea0003800000 */
.L_x_59:
        /* <DEDUP_REMOVED lines=12> */
.L_x_62:
[----:B------:R-:W-:Y:S05]  /*7560*/  BSYNC B1 ;  /* 0x0000000000017941 */ /* 0x000fea0003800000 */
.L_x_61:
        /* <DEDUP_REMOVED lines=12> */
.L_x_64:
[----:B------:R-:W-:Y:S05]  /*7630*/  BSYNC B1 ;  /* 0x0000000000017941 */ /* 0x000fea0003800000 */
.L_x_63:
        /* <DEDUP_REMOVED lines=12> */
.L_x_66:
[----:B------:R-:W-:Y:S05]  /*7700*/  BSYNC B1 ;  /* 0x0000000000017941 */ /* 0x000fea0003800000 */
.L_x_65:
        /* <DEDUP_REMOVED lines=12> */
.L_x_68:
[----:B------:R-:W-:Y:S05]  /*77d0*/  BSYNC B1 ;  /* 0x0000000000017941 */ /* 0x000fea0003800000 */
.L_x_67:
        /* <DEDUP_REMOVED lines=12> */
.L_x_70:
[----:B------:R-:W-:Y:S05]  /*78a0*/  BSYNC B1 ;  /* 0x0000000000017941 */ /* 0x000fea0003800000 */
.L_x_69:
        /* <DEDUP_REMOVED lines=12> */
.L_x_72:
[----:B------:R-:W-:Y:S05]  /*7970*/  BSYNC B1 ;  /* 0x0000000000017941 */ /* 0x000fea0003800000 */
.L_x_71:
        /* <DEDUP_REMOVED lines=12> */
.L_x_74:
[----:B------:R-:W-:Y:S05]  /*7a40*/  BSYNC B1 ;  /* 0x0000000000017941 */ /* 0x000fea0003800000 */
.L_x_73:
        /* <DEDUP_REMOVED lines=12> */
.L_x_76:
[----:B------:R-:W-:Y:S05]  /*7b10*/  BSYNC B1 ;  /* 0x0000000000017941 */ /* 0x000fea0003800000 */
.L_x_75:
        /* <DEDUP_REMOVED lines=12> */
.L_x_78:
[----:B------:R-:W-:Y:S05]  /*7be0*/  BSYNC B1 ;  /* 0x0000000000017941 */ /* 0x000fea0003800000 */
.L_x_77:
        /* <DEDUP_REMOVED lines=12> */
.L_x_80:
[----:B------:R-:W-:Y:S05]  /*7cb0*/  BSYNC B1 ;  /* 0x0000000000017941 */ /* 0x000fea0003800000 */
.L_x_79:
        /* <DEDUP_REMOVED lines=12> */
.L_x_82:
[----:B------:R-:W-:Y:S05]  /*7d80*/  BSYNC B1 ;  /* 0x0000000000017941 */ /* 0x000fea0003800000 */
.L_x_81:
        /* <DEDUP_REMOVED lines=12> */
.L_x_84:
[----:B------:R-:W-:Y:S05]  /*7e50*/  BSYNC B1 ;  /* 0x0000000000017941 */ /* 0x000fea0003800000 */
.L_x_83:
        /* <DEDUP_REMOVED lines=12> */
.L_x_86:
[----:B------:R-:W-:Y:S05]  /*7f20*/  BSYNC B1 ;  /* 0x0000000000017941 */ /* 0x000fea0003800000 */
.L_x_85:
        /* <DEDUP_REMOVED lines=12> */
.L_x_88:
[----:B------:R-:W-:Y:S05]  /*7ff0*/  BSYNC B1 ;  /* 0x0000000000017941 */ /* 0x000fea0003800000 */
.L_x_87:
        /* <DEDUP_REMOVED lines=12> */
.L_x_90:
[----:B------:R-:W-:Y:S05]  /*80c0*/  BSYNC B1 ;  /* 0x0000000000017941 */ /* 0x000fea0003800000 */
.L_x_89:
        /* <DEDUP_REMOVED lines=12> */
.L_x_92:
[----:B------:R-:W-:Y:S05]  /*8190*/  BSYNC B1 ;  /* 0x0000000000017941 */ /* 0x000fea0003800000 */
.L_x_91:
        /* <DEDUP_REMOVED lines=12> */
.L_x_94:
[----:B------:R-:W-:Y:S05]  /*8260*/  BSYNC B1 ;  /* 0x0000000000017941 */ /* 0x000fea0003800000 */
.L_x_93:
        /* <DEDUP_REMOVED lines=12> */
.L_x_96:
[----:B------:R-:W-:Y:S05]  /*8330*/  BSYNC B1 ;  /* 0x0000000000017941 */ /* 0x000fea0003800000 */
.L_x_95:
        /* <DEDUP_REMOVED lines=12> */
.L_x_98:
[----:B------:R-:W-:Y:S05]  /*8400*/  BSYNC B1 ;  /* 0x0000000000017941 */ /* 0x000fea0003800000 */
.L_x_97:
        /* <DEDUP_REMOVED lines=12> */
.L_x_100:
[----:B------:R-:W-:Y:S05]  /*84d0*/  BSYNC B1 ;  /* 0x0000000000017941 */ /* 0x000fea0003800000 */
.L_x_99:
        /* <DEDUP_REMOVED lines=12> */
.L_x_102:
[----:B------:R-:W-:Y:S05]  /*85a0*/  BSYNC B1 ;  /* 0x0000000000017941 */ /* 0x000fea0003800000 */
.L_x_101:
        /* <DEDUP_REMOVED lines=12> */
.L_x_104:
[----:B------:R-:W-:Y:S05]  /*8670*/  BSYNC B1 ;  /* 0x0000000000017941 */ /* 0x000fea0003800000 */
.L_x_103:
        /* <DEDUP_REMOVED lines=12> */
.L_x_106:
[----:B------:R-:W-:Y:S05]  /*8740*/  BSYNC B1 ;  /* 0x0000000000017941 */ /* 0x000fea0003800000 */
.L_x_105:
        /* <DEDUP_REMOVED lines=12> */
.L_x_108:
[----:B------:R-:W-:Y:S05]  /*8810*/  BSYNC B1 ;  /* 0x0000000000017941 */ /* 0x000fea0003800000 */
.L_x_107:
        /* <DEDUP_REMOVED lines=12> */
.L_x_110:
[----:B------:R-:W-:Y:S05]  /*88e0*/  BSYNC B1 ;  /* 0x0000000000017941 */ /* 0x000fea0003800000 */
.L_x_109:
        /* <DEDUP_REMOVED lines=12> */
.L_x_112:
[----:B------:R-:W-:Y:S05]  /*89b0*/  BSYNC B1 ;  /* 0x0000000000017941 */ /* 0x000fea0003800000 */
.L_x_111:
        /* <DEDUP_REMOVED lines=12> */
.L_x_114:
[----:B------:R-:W-:Y:S05]  /*8a80*/  BSYNC B1 ;  /* 0x0000000000017941 */ /* 0x000fea0003800000 */
.L_x_113:
        /* <DEDUP_REMOVED lines=12> */
.L_x_116:
[----:B------:R-:W-:Y:S05]  /*8b50*/  BSYNC B1 ;  /* 0x0000000000017941 */ /* 0x000fea0003800000 */
.L_x_115:
        /* <DEDUP_REMOVED lines=12> */
.L_x_118:
[----:B------:R-:W-:Y:S05]  /*8c20*/  BSYNC B1 ;  /* 0x0000000000017941 */ /* 0x000fea0003800000 */
.L_x_117:
        /* <DEDUP_REMOVED lines=12> */
.L_x_120:
[----:B------:R-:W-:Y:S05]  /*8cf0*/  BSYNC B1 ;  /* 0x0000000000017941 */ /* 0x000fea0003800000 */
.L_x_119:
        /* <DEDUP_REMOVED lines=12> */
.L_x_122:
[----:B------:R-:W-:Y:S05]  /*8dc0*/  BSYNC B1 ;  /* 0x0000000000017941 */ /* 0x000fea0003800000 */
.L_x_121:
        /* <DEDUP_REMOVED lines=12> */
.L_x_124:
[----:B------:R-:W-:Y:S05]  /*8e90*/  BSYNC B1 ;  /* 0x0000000000017941 */ /* 0x000fea0003800000 */
.L_x_123:
        /* <DEDUP_REMOVED lines=12> */
.L_x_126:
[----:B------:R-:W-:Y:S05]  /*8f60*/  BSYNC B1 ;  /* 0x0000000000017941 */ /* 0x000fea0003800000 */
.L_x_125:
        /* <DEDUP_REMOVED lines=12> */
.L_x_128:
[----:B------:R-:W-:Y:S05]  /*9030*/  BSYNC B1 ;  /* 0x0000000000017941 */ /* 0x000fea0003800000 */
.L_x_127:
        /* <DEDUP_REMOVED lines=12> */
.L_x_130:
[----:B------:R-:W-:Y:S05]  /*9100*/  BSYNC B1 ;  /* 0x0000000000017941 */ /* 0x000fea0003800000 */
.L_x_129:
        /* <DEDUP_REMOVED lines=12> */
.L_x_132:
[----:B------:R-:W-:Y:S05]  /*91d0*/  BSYNC B1 ;  /* 0x0000000000017941 */ /* 0x000fea0003800000 */
.L_x_131:
        /* <DEDUP_REMOVED lines=12> */
.L_x_134:
[----:B------:R-:W-:Y:S05]  /*92a0*/  BSYNC B1 ;  /* 0x0000000000017941 */ /* 0x000fea0003800000 */
.L_x_133:
        /* <DEDUP_REMOVED lines=12> */
.L_x_136:
[----:B------:R-:W-:Y:S05]  /*9370*/  BSYNC B1 ;  /* 0x0000000000017941 */ /* 0x000fea0003800000 */
.L_x_135:
        /* <DEDUP_REMOVED lines=12> */
.L_x_138:
[----:B------:R-:W-:Y:S05]  /*9440*/  BSYNC B1 ;  /* 0x0000000000017941 */ /* 0x000fea0003800000 */
.L_x_137:
        /* <DEDUP_REMOVED lines=12> */
.L_x_140:
[----:B------:R-:W-:Y:S05]  /*9510*/  BSYNC B1 ;  /* 0x0000000000017941 */ /* 0x000fea0003800000 */
.L_x_139:
        /* <DEDUP_REMOVED lines=12> */
.L_x_142:
[----:B------:R-:W-:Y:S05]  /*95e0*/  BSYNC B1 ;  /* 0x0000000000017941 */ /* 0x000fea0003800000 */
.L_x_141:
        /* <DEDUP_REMOVED lines=12> */
.L_x_144:
[----:B------:R-:W-:Y:S05]  /*96b0*/  BSYNC B1 ;  /* 0x0000000000017941 */ /* 0x000fea0003800000 */
.L_x_143:
        /* <DEDUP_REMOVED lines=12> */
.L_x_146:
[----:B------:R-:W-:Y:S05]  /*9780*/  BSYNC B1 ;  /* 0x0000000000017941 */ /* 0x000fea0003800000 */
.L_x_145:
        /* <DEDUP_REMOVED lines=12> */
.L_x_148:
[----:B------:R-:W-:Y:S05]  /*9850*/  BSYNC B1 ;  /* 0x0000000000017941 */ /* 0x000fea0003800000 */
.L_x_147:
        /* <DEDUP_REMOVED lines=12> */
.L_x_150:
[----:B------:R-:W-:Y:S05]  /*9920*/  BSYNC B1 ;  /* 0x0000000000017941 */ /* 0x000fea0003800000 */
.L_x_149:
        /* <DEDUP_REMOVED lines=12> */
.L_x_152:
[----:B------:R-:W-:Y:S05]  /*99f0*/  BSYNC B1 ;  /* 0x0000000000017941 */ /* 0x000fea0003800000 */
.L_x_151:
        /* <DEDUP_REMOVED lines=12> */
.L_x_154:
[----:B------:R-:W-:Y:S05]  /*9ac0*/  BSYNC B1 ;  /* 0x0000000000017941 */ /* 0x000fea0003800000 */
.L_x_153:
        /* <DEDUP_REMOVED lines=12> */
.L_x_156:
[----:B------:R-:W-:Y:S05]  /*9b90*/  BSYNC B1 ;  /* 0x0000000000017941 */ /* 0x000fea0003800000 */
.L_x_155:
        /* <DEDUP_REMOVED lines=12> */
.L_x_158:
[----:B------:R-:W-:Y:S05]  /*9c60*/  BSYNC B1 ;  /* 0x0000000000017941 */ /* 0x000fea0003800000 */
.L_x_157:
        /* <DEDUP_REMOVED lines=12> */
.L_x_160:
[----:B------:R-:W-:Y:S05]  /*9d30*/  BSYNC B1 ;  /* 0x0000000000017941 */ /* 0x000fea0003800000 */
.L_x_159:
        /* <DEDUP_REMOVED lines=12> */
.L_x_162:
[----:B------:R-:W-:Y:S05]  /*9e00*/  BSYNC B1 ;  /* 0x0000000000017941 */ /* 0x000fea0003800000 */
.L_x_161:
        /* <DEDUP_REMOVED lines=12> */
.L_x_164:
[----:B------:R-:W-:Y:S05]  /*9ed0*/  BSYNC B1 ;  /* 0x0000000000017941 */ /* 0x000fea0003800000 */
.L_x_163:
        /* <DEDUP_REMOVED lines=12> */
.L_x_166:
[----:B------:R-:W-:Y:S05]  /*9fa0*/  BSYNC B1 ;  /* 0x0000000000017941 */ /* 0x000fea0003800000 */
.L_x_165:
        /* <DEDUP_REMOVED lines=12> */
.L_x_168:
[----:B------:R-:W-:Y:S05]  /*a070*/  BSYNC B1 ;  /* 0x0000000000017941 */ /* 0x000fea0003800000 */
.L_x_167:
        /* <DEDUP_REMOVED lines=12> */
.L_x_170:
[----:B------:R-:W-:Y:S05]  /*a140*/  BSYNC B1 ;  /* 0x0000000000017941 */ /* 0x000fea0003800000 */
.L_x_169:
        /* <DEDUP_REMOVED lines=12> */
.L_x_172:
[----:B------:R-:W-:Y:S05]  /*a210*/  BSYNC B1 ;  /* 0x0000000000017941 */ /* 0x000fea0003800000 */
.L_x_171:
[----:B-----5:R-:W-:Y:S01]  /*a220*/  LOP3.LUT R22, R22, 0xff, RZ, 0xc0, !PT ;  /* 0x000000ff16167812 */ /* 0x020fe200078ec0ff */
[----:B------:R-:W-:Y:S01]  /*a230*/  BSSY B1, `(.L_x_173) ;  /* 0x000000b000017945 */ /* 0x000fe20003800000 */
[----:B------:R-:W-:Y:S02]  /*a240*/  ISETP.LT.OR P1, PT, R0, 0x7a, !P1 ;  /* 0x0000007a0000780c */ /* 0x000fe40004f21670 */
[----:B------:R-:W-:Y:S02]  /*a250*/  F2FP.F16.E4M3.UNPACK_B R22, R22 ;  /* 0x00000016ff16723e */ /* 0x000fe400020006ff */
[----:B01----:R-:W-:-:S03]  /*a260*/  PRMT R10, RZ, 0x7610, R10 ;  /* 0x00007610ff0a7816 */ /* 0x003fc6000000000a */
[----:B------:R-:W-:-:S05]  /*a270*/  HADD2.F32 R22, -RZ, R22.H0_H0 ;  /* 0x20000016ff167230 */ /* 0x000fca0000004100 */
[----:B------:R-:W-:-:S04]  /*a280*/  FMUL R11, R22, R169 ;  /* 0x000000a9160b7220 */ /* 0x000fc80000400000 */
[----:B------:R-:W-:-:S05]  /*a290*/  FFMA R11, R150, R168, R11 ;  /* 0x000000a8960b7223 */ /* 0x000fca000000000b */
[----:B------:R-:W-:-:S05]  /*a2a0*/  F2FP.SATFINITE.E4M3.F32.PACK_AB_MERGE_C R11, RZ, R11, RZ ;  /* 0x0000000bff0b723e */ /* 0x000fca00048070ff */
[----:B------:R0:W-:Y:S01]  /*a2b0*/  @!P2 STG.E.U8 desc[UR36][R8.64+0x78], R11 ;  /* 0x0000780b0800a986 */ /* 0x0001e2000c101124 */
[----:B------:R-:W-:Y:S05]  /*a2c0*/  @P1 BRA `(.L_x_174) ;  /* 0x0000000000041947 */ /* 0x000fea0003800000 */
[----:B------:R1:W5:Y:S02]  /*a2d0*/  LDG.E.U8 R10, desc[UR36][R88.64+0x79] ;  /* 0x00007924580a7981 */ /* 0x000364000c1e1100 */
.L_x_174:
[----:B------:R-:W-:Y:S05]  /*a2e0*/  BSYNC B1 ;  /* 0x0000000000017941 */ /* 0x000fea0003800000 */
.L_x_173:
[----:B-----5:R-:W-:Y:S01]  /*a2f0*/  LOP3.LUT R10, R10, 0xff, RZ, 0xc0, !PT ;  /* 0x000000ff0a0a7812 */ /* 0x020fe200078ec0ff */
[----:B------:R-:W-:Y:S01]  /*a300*/  BSSY B1, `(.L_x_175) ;  /* 0x0000013000017945 */ /* 0x000fe20003800000 */
[----:B-1-3--:R-:W-:Y:S02]  /*a310*/  IADD3 R89, P0, R19, 0x80, RZ ;  /* 0x0000008013597810 */ /* 0x00afe40007f1e0ff */
[----:B------:R-:W-:-:S03]  /*a320*/  F2FP.F16.E4M3.UNPACK_B R10, R10 ;  /* 0x0000000aff0a723e */ /* 0x000fc600020006ff */
[----:B0-----:R-:W-:Y:S01]  /*a330*/  IMAD.X R11, RZ, RZ, R13, P0 ;  /* 0x000000ffff0b7224 */ /* 0x001fe200000e060d */
[----:B------:R-:W-:Y:S01]  /*a340*/  ISETP.GE.AND P0, PT, R3, 0x81, PT ;  /* 0x000000810300780c */ /* 0x000fe20003f06270 */
[----:B------:R-:W-:Y:S02]  /*a350*/  HADD2.F32 R10, -RZ, R10.H0_H0 ;  /* 0x2000000aff0a7230 */ /* 0x000fe40000004100 */
[-C--:B------:R-:W-:Y:S01]  /*a360*/  IMAD R88, R11, R20.reuse, RZ ;  /* 0x000000140b587224 */ /* 0x080fe200078e02ff */
[----:B------:R-:W-:Y:S02]  /*a370*/  ISETP.LT.OR P3, PT, R0, 0x1, !P0 ;  /* 0x000000010000780c */ /* 0x000fe40004761670 */
[----:B------:R-:W-:Y:S01]  /*a380*/  FMUL R22, R10, R169 ;  /* 0x000000a90a167220 */ /* 0x000fe20000400000 */
[----:B------:R-:W-:-:S04]  /*a390*/  IMAD.WIDE.U32 R10, R89, R20, R152 ;  /* 0x00000014590a7225 */ /* 0x000fc800078e0098 */
[----:B------:R-:W-:Y:S01]  /*a3a0*/  FFMA R22, R151, R168, R22 ;  /* 0x000000a897167223 */ /* 0x000fe20000000016 */
[----:B------:R-:W-:Y:S01]  /*a3b0*/  IMAD R88, R89, R21, R88 ;  /* 0x0000001559587224 */ /* 0x000fe200078e0258 */
[----:B------:R-:W-:-:S03]  /*a3c0*/  IADD3 R10, P2, R10, R14, RZ ;  /* 0x0000000e0a0a7210 */ /* 0x000fc60007f5e0ff */
[----:B------:R-:W-:Y:S02]  /*a3d0*/  F2FP.SATFINITE.E4M3.F32.PACK_AB_MERGE_C R89, RZ, R22, RZ ;  /* 0x00000016ff59723e */ /* 0x000fe400048070ff */
[----:B------:R-:W-:Y:S02]  /*a3e0*/  IADD3.X R11, R15, R11, R88, P2, !PT ;  /* 0x0000000b0f0b7210 */ /* 0x000fe400017fe458 */
[----:B------:R-:W-:Y:S01]  /*a3f0*/  PRMT R22, RZ, 0x7610, R22 ;  /* 0x00007610ff167816 */ /* 0x000fe20000000016 */
[----:B------:R0:W-:Y:S01]  /*a400*/  @!P1 STG.E.U8 desc[UR36][R8.64+0x79], R89 ;  /* 0x0000795908009986 */ /* 0x0001e2000c101124 */
[----:B------:R-:W-:Y:S05]  /*a410*/  @P3 BRA `(.L_x_176) ;  /* 0x0000000000043947 */ /* 0x000fea0003800000 */
[----:B------:R1:W5:Y:S02]  /*a420*/  LDG.E.U8 R22, desc[UR36][R10.64] ;  /* 0x000000240a167981 */ /* 0x000364000c1e1100 */
.L_x_176:
[----:B------:R-:W-:Y:S05]  /*a430*/  BSYNC B1 ;  /* 0x0000000000017941 */ /* 0x000fea0003800000 */
.L_x_175:
[----:B-----5:R-:W-:Y:S01]  /*a440*/  LOP3.LUT R22, R22, 0xff, RZ, 0xc0, !PT ;  /* 0x000000ff16167812 */ /* 0x020fe200078ec0ff */
[----:B------:R-:W-:Y:S01]  /*a450*/  BSSY B1, `(.L_x_177) ;  /* 0x000000b000017945 */ /* 0x000fe20003800000 */
[----:B------:R-:W-:Y:S02]  /*a460*/  ISETP.LT.OR P2, PT, R0, 0x2, !P0 ;  /* 0x000000020000780c */ /* 0x000fe40004741670 */
[----:B------:R-:W-:Y:S02]  /*a470*/  F2FP.F16.E4M3.UNPACK_B R22, R22 ;  /* 0x00000016ff16723e */ /* 0x000fe400020006ff */
[----:B0---4-:R-:W-:-:S03]  /*a480*/  PRMT R8, RZ, 0x7610, R8 ;  /* 0x00007610ff087816 */ /* 0x011fc60000000008 */
[----:B------:R-:W-:-:S05]  /*a490*/  HADD2.F32 R22, -RZ, R22.H0_H0 ;  /* 0x20000016ff167230 */ /* 0x000fca0000004100 */
[----:B------:R-:W-:-:S04]  /*a4a0*/  FMUL R9, R22, R169 ;  /* 0x000000a916097220 */ /* 0x000fc80000400000 */
[----:B------:R-:W-:-:S05]  /*a4b0*/  FFMA R9, R24, R168, R9 ;  /* 0x000000a818097223 */ /* 0x000fca0000000009 */
[----:B------:R-:W-:-:S05]  /*a4c0*/  F2FP.SATFINITE.E4M3.F32.PACK_AB_MERGE_C R9, RZ, R9, RZ ;  /* 0x00000009ff09723e */ /* 0x000fca00048070ff */
[----:B------:R0:W-:Y:S01]  /*a4d0*/  @!P3 STG.E.U8 desc[UR36][R6.64], R9 ;  /* 0x000000090600b986 */ /* 0x0001e2000c101124 */
[----:B------:R-:W-:Y:S05]  /*a4e0*/  @P2 BRA `(.L_x_178) ;  /* 0x0000000000042947 */ /* 0x000fea0003800000 */
[----:B------:R3:W5:Y:S02]  /*a4f0*/  LDG.E.U8 R8, desc[UR36][R10.64+0x1] ;  /* 0x000001240a087981 */ /* 0x000764000c1e1100 */
.L_x_178:
[----:B------:R-:W-:Y:S05]  /*a500*/  BSYNC B1 ;  /* 0x0000000000017941 */ /* 0x000fea0003800000 */
.L_x_177:
[----:B-----5:R-:W-:Y:S01]  /*a510*/  LOP3.LUT R8, R8, 0xff, RZ, 0xc0, !PT ;  /* 0x000000ff08087812 */ /* 0x020fe200078ec0ff */
[----:B------:R-:W-:Y:S01]  /*a520*/  BSSY B1, `(.L_x_179) ;  /* 0x0000013000017945 */ /* 0x000fe20003800000 */
[----:B------:R-:W-:Y:S02]  /*a530*/  IADD3 R19, P1, R19, 0x88, RZ ;  /* 0x0000008813137810 */ /* 0x000fe40007f3e0ff */
[----:B------:R-:W-:-:S03]  /*a540*/  F2FP.F16.E4M3.UNPACK_B R8, R8 ;  /* 0x00000008ff08723e */ /* 0x000fc600020006ff */
[----:B------:R-:W-:Y:S01]  /*a550*/  IMAD.X R13, RZ, RZ, R13, P1 ;  /* 0x000000ffff0d7224 */ /* 0x000fe200008e060d */
[----:B------:R-:W-:Y:S01]  /*a560*/  ISETP.GE.AND P1, PT, R3, 0x89, PT ;  /* 0x000000890300780c */ /* 0x000fe20003f26270 */
[----:B------:R-:W-:Y:S01]  /*a570*/  HADD2.F32 R8, -RZ, R8.H0_H0 ;  /* 0x20000008ff087230 */ /* 0x000fe20000004100 */
[----:B------:R-:W-:Y:S01]  /*a580*/  PRMT R3, RZ, 0x7610, R3 ;  /* 0x00007610ff037816 */ /* 0x000fe20000000003 */
[-C--:B------:R-:W-:Y:S01]  /*a590*/  IMAD R12, R13, R20.reuse, RZ ;  /* 0x000000140d0c7224 */ /* 0x080fe200078e02ff */
[----:B------:R-:W-:Y:S01]  /*a5a0*/  ISETP.LT.OR P4, PT, R0, 0x1, !P1 ;  /* 0x000000010000780c */ /* 0x000fe20004f81670 */
[----:B------:R-:W-:-:S04]  /*a5b0*/  IMAD.WIDE.U32 R152, R19, R20, R152 ;  /* 0x0000001413987225 */ /* 0x000fc800078e0098 */
[----:B------:R-:W-:Y:S01]  /*a5c0*/  FMUL R8, R8, R169 ;  /* 0x000000a908087220 */ /* 0x000fe20000400000 */
[----:B------:R-:W-:-:S03]  /*a5d0*/  IMAD R12, R19, R21, R12 ;  /* 0x00000015130c7224 */ /* 0x000fc600078e020c */
[----:B------:R-:W-:-:S01]  /*a5e0*/  FFMA R8, R25, R168, R8 ;  /* 0x000000a819087223 */ /* 0x000fc20000000008 */
[----:B------:R-:W-:-:S04]  /*a5f0*/  IADD3 R14, P3, R152, R14, RZ ;  /* 0x0000000e980e7210 */ /* 0x000fc80007f7e0ff */
[----:B0-----:R-:W-:Y:S02]  /*a600*/  F2FP.SATFINITE.E4M3.F32.PACK_AB_MERGE_C R9, RZ, R8, RZ ;  /* 0x00000008ff09723e */ /* 0x001fe400048070ff */
[----:B------:R-:W-:-:S03]  /*a610*/  IADD3.X R15, R15, R153, R12, P3, !PT ;  /* 0x000000990f0f7210 */ /* 0x000fc60001ffe40c */
[----:B------:R0:W-:Y:S01]  /*a620*/  @!P2 STG.E.U8 desc[UR36][R6.64+0x1], R9 ;  /* 0x000001090600a986 */ /* 0x0001e2000c101124 */
[----:B------:R-:W-:Y:S05]  /*a630*/  @P4 BRA `(.L_x_180) ;  /* 0x0000000000044947 */ /* 0x000fea0003800000 */
[----:B------:R4:W5:Y:S02]  /*a640*/  LDG.E.U8 R3, desc[UR36][R14.64] ;  /* 0x000000240e037981 */ /* 0x000964000c1e1100 */
.L_x_180:
[----:B------:R-:W-:Y:S05]  /*a650*/  BSYNC B1 ;  /* 0x0000000000017941 */ /* 0x000fea0003800000 */
.L_x_179:
        /* <DEDUP_REMOVED lines=12> */
.L_x_182:
[----:B------:R-:W-:Y:S05]  /*a720*/  BSYNC B1 ;  /* 0x0000000000017941 */ /* 0x000fea0003800000 */
.L_x_181:
[----:B-----5:R-:W-:Y:S01]  /*a730*/  LOP3.LUT R3, R3, 0xff, RZ, 0xc0, !PT ;  /* 0x000000ff03037812 */ /* 0x020fe200078ec0ff */
[----:B------:R-:W-:Y:S01]  /*a740*/  BSSY B1, `(.L_x_183) ;  /* 0x000000b000017945 */ /* 0x000fe20003800000 */
[----:B------:R-:W-:Y:S02]  /*a750*/  ISETP.LT.OR P3, PT, R0, 0x9, !P0 ;  /* 0x000000090000780c */ /* 0x000fe40004761670 */
[----:B------:R-:W-:-:S05]  /*a760*/  F2FP.F16.E4M3.UNPACK_B R3, R3 ;  /* 0x00000003ff03723e */ /* 0x000fca00020006ff */
[----:B------:R-:W-:Y:S01]  /*a770*/  HADD2.F32 R8, -RZ, R3.H0_H0 ;  /* 0x20000003ff087230 */ /* 0x000fe20000004100 */
[----:B------:R-:W-:-:S04]  /*a780*/  PRMT R3, RZ, 0x7610, R3 ;  /* 0x00007610ff037816 */ /* 0x000fc80000000003 */
[----:B------:R-:W-:-:S04]  /*a790*/  FMUL R8, R8, R169 ;  /* 0x000000a908087220 */ /* 0x000fc80000400000 */
[----:B------:R-:W-:-:S05]  /*a7a0*/  FFMA R8, R27, R168, R8 ;  /* 0x000000a81b087223 */ /* 0x000fca0000000008 */
[----:B0-----:R-:W-:-:S05]  /*a7b0*/  F2FP.SATFINITE.E4M3.F32.PACK_AB_MERGE_C R9, RZ, R8, RZ ;  /* 0x00000008ff09723e */ /* 0x001fca00048070ff */
[----:B------:R0:W-:Y:S01]  /*a7c0*/  @!P2 STG.E.U8 desc[UR36][R4.64+0x1], R9 ;  /* 0x000001090400a986 */ /* 0x0001e2000c101124 */
[----:B------:R-:W-:Y:S05]  /*a7d0*/  @P3 BRA `(.L_x_184) ;  /* 0x0000000000043947 */ /* 0x000fea0003800000 */
[----:B------:R0:W5:Y:S02]  /*a7e0*/  LDG.E.U8 R3, desc[UR36][R10.64+0x8] ;  /* 0x000008240a037981 */ /* 0x000164000c1e1100 */
.L_x_184:
[----:B------:R-:W-:Y:S05]  /*a7f0*/  BSYNC B1 ;  /* 0x0000000000017941 */ /* 0x000fea0003800000 */
.L_x_183:
        /* <DEDUP_REMOVED lines=12> */
.L_x_186:
[----:B------:R-:W-:Y:S05]  /*a8c0*/  BSYNC B1 ;  /* 0x0000000000017941 */ /* 0x000fea0003800000 */
.L_x_185:
        /* <DEDUP_REMOVED lines=12> */
.L_x_188:
[----:B------:R-:W-:Y:S05]  /*a990*/  BSYNC B1 ;  /* 0x0000000000017941 */ /* 0x000fea0003800000 */
.L_x_187:
        /* <DEDUP_REMOVED lines=12> */
.L_x_190:
[----:B------:R-:W-:Y:S05]  /*aa60*/  BSYNC B1 ;  /* 0x0000000000017941 */ /* 0x000fea0003800000 */
.L_x_189:
        /* <DEDUP_REMOVED lines=12> */
.L_x_192:
[----:B------:R-:W-:Y:S05]  /*ab30*/  BSYNC B1 ;  /* 0x0000000000017941 */ /* 0x000fea0003800000 */
.L_x_191:
        /* <DEDUP_REMOVED lines=12> */
.L_x_194:
[----:B------:R-:W-:Y:S05]  /*ac00*/  BSYNC B1 ;  /* 0x0000000000017941 */ /* 0x000fea0003800000 */
.L_x_193:
        /* <DEDUP_REMOVED lines=12> */
.L_x_196:
[----:B------:R-:W-:Y:S05]  /*acd0*/  BSYNC B1 ;  /* 0x0000000000017941 */ /* 0x000fea0003800000 */
.L_x_195:
        /* <DEDUP_REMOVED lines=12> */
.L_x_198:
[----:B------:R-:W-:Y:S05]  /*ada0*/  BSYNC B1 ;  /* 0x0000000000017941 */ /* 0x000fea0003800000 */
.L_x_197:
        /* <DEDUP_REMOVED lines=12> */
.L_x_200:
[----:B------:R-:W-:Y:S05]  /*ae70*/  BSYNC B1 ;  /* 0x0000000000017941 */ /* 0x000fea0003800000 */
.L_x_199:
        /* <DEDUP_REMOVED lines=12> */
.L_x_202:
[----:B------:R-:W-:Y:S05]  /*af40*/  BSYNC B1 ;  /* 0x0000000000017941 */ /* 0x000fea0003800000 */
.L_x_201:
        /* <DEDUP_REMOVED lines=12> */
.L_x_204:
[----:B------:R-:W-:Y:S05]  /*b010*/  BSYNC B1 ;  /* 0x0000000000017941 */ /* 0x000fea0003800000 */
.L_x_203:
        /* <DEDUP_REMOVED lines=12> */
.L_x_206:
[----:B------:R-:W-:Y:S05]  /*b0e0*/  BSYNC B1 ;  /* 0x0000000000017941 */ /* 0x000fea0003800000 */
.L_x_205:
        /* <DEDUP_REMOVED lines=12> */
.L_x_208:
[----:B------:R-:W-:Y:S05]  /*b1b0*/  BSYNC B1 ;  /* 0x0000000000017941 */ /* 0x000fea0003800000 */
.L_x_207:
        /* <DEDUP_REMOVED lines=12> */
.L_x_210:
[----:B------:R-:W-:Y:S05]  /*b280*/  BSYNC B1 ;  /* 0x0000000000017941 */ /* 0x000fea0003800000 */
.L_x_209:
        /* <DEDUP_REMOVED lines=12> */
.L_x_212:
[----:B------:R-:W-:Y:S05]  /*b350*/  BSYNC B1 ;  /* 0x0000000000017941 */ /* 0x000fea0003800000 */
.L_x_211:
        /* <DEDUP_REMOVED lines=12> */
.L_x_214:
[----:B------:R-:W-:Y:S05]  /*b420*/  BSYNC B1 ;  /* 0x0000000000017941 */ /* 0x000fea0003800000 */
.L_x_213:
        /* <DEDUP_REMOVED lines=12> */
.L_x_216:
[----:B------:R-:W-:Y:S05]  /*b4f0*/  BSYNC B1 ;  /* 0x0000000000017941 */ /* 0x000fea0003800000 */
.L_x_215:
        /* <DEDUP_REMOVED lines=12> */
.L_x_218:
[----:B------:R-:W-:Y:S05]  /*b5c0*/  BSYNC B1 ;  /* 0x0000000000017941 */ /* 0x000fea0003800000 */
.L_x_217:
        /* <DEDUP_REMOVED lines=12> */
.L_x_220:
[----:B------:R-:W-:Y:S05]  /*b690*/  BSYNC B1 ;  /* 0x0000000000017941 */ /* 0x000fea0003800000 */
.L_x_219:
        /* <DEDUP_REMOVED lines=12> */
.L_x_222:
[----:B------:R-:W-:Y:S05]  /*b760*/  BSYNC B1 ;  /* 0x0000000000017941 */ /* 0x000fea0003800000 */
.L_x_221:
        /* <DEDUP_REMOVED lines=12> */
.L_x_224:
[----:B------:R-:W-:Y:S05]  /*b830*/  BSYNC B1 ;  /* 0x0000000000017941 */ /* 0x000fea0003800000 */
.L_x_223:
        /* <DEDUP_REMOVED lines=12> */
.L_x_226:
[----:B------:R-:W-:Y:S05]  /*b900*/  BSYNC B1 ;  /* 0x0000000000017941 */ /* 0x000fea0003800000 */
.L_x_225:
        /* <DEDUP_REMOVED lines=12> */
.L_x_228:
[----:B------:R-:W-:Y:S05]  /*b9d0*/  BSYNC B1 ;  /* 0x0000000000017941 */ /* 0x000fea0003800000 */
.L_x_227:
        /* <DEDUP_REMOVED lines=12> */
.L_x_230:
[----:B------:R-:W-:Y:S05]  /*baa0*/  BSYNC B1 ;  /* 0x0000000000017941 */ /* 0x000fea0003800000 */
.L_x_229:
        /* <DEDUP_REMOVED lines=12> */
.L_x_232:
[----:B------:R-:W-:Y:S05]  /*bb70*/  BSYNC B1 ;  /* 0x0000000000017941 */ /* 0x000fea0003800000 */
.L_x_231:
        /* <DEDUP_REMOVED lines=12> */
.L_x_234:
[----:B------:R-:W-:Y:S05]  /*bc40*/  BSYNC B1 ;  /* 0x0000000000017941 */ /* 0x000fea0003800000 */
.L_x_233:
        /* <DEDUP_REMOVED lines=12> */
.L_x_236:
[----:B------:R-:W-:Y:S05]  /*bd10*/  BSYNC B1 ;  /* 0x0000000000017941 */ /* 0x000fea0003800000 */
.L_x_235:
        /* <DEDUP_REMOVED lines=12> */
.L_x_238:
[----:B------:R-:W-:Y:S05]  /*bde0*/  BSYNC B1 ;  /* 0x0000000000017941 */ /* 0x000fea0003800000 */
.L_x_237:
        /* <DEDUP_REMOVED lines=12> */
.L_x_240:
[----:B------:R-:W-:Y:S05]  /*beb0*/  BSYNC B1 ;  /* 0x0000000000017941 */ /* 0x000fea0003800000 */
.L_x_239:
        /* <DEDUP_REMOVED lines=12> */
.L_x_242:
[----:B------:R-:W-:Y:S05]  /*bf80*/  BSYNC B1 ;  /* 0x0000000000017941 */ /* 0x000fea0003800000 */
.L_x_241:
        /* <DEDUP_REMOVED lines=12> */
.L_x_244:
[----:B------:R-:W-:Y:S05]  /*c050*/  BSYNC B1 ;  /* 0x0000000000017941 */ /* 0x000fea0003800000 */
.L_x_243:
        /* <DEDUP_REMOVED lines=12> */
.L_x_246:
[----:B------:R-:W-:Y:S05]  /*c120*/  BSYNC B1 ;  /* 0x0000000000017941 */ /* 0x000fea0003800000 */
.L_x_245:
        /* <DEDUP_REMOVED lines=12> */
.L_x_248:
[----:B------:R-:W-:Y:S05]  /*c1f0*/  BSYNC B1 ;  /* 0x0000000000017941 */ /* 0x000fea0003800000 */
.L_x_247:
        /* <DEDUP_REMOVED lines=12> */
.L_x_250:
[----:B------:R-:W-:Y:S05]  /*c2c0*/  BSYNC B1 ;  /* 0x0000000000017941 */ /* 0x000fea0003800000 */
.L_x_249:
        /* <DEDUP_REMOVED lines=12> */
.L_x_252:
[----:B------:R-:W-:Y:S05]  /*c390*/  BSYNC B1 ;  /* 0x0000000000017941 */ /* 0x000fea0003800000 */
.L_x_251:
        /* <DEDUP_REMOVED lines=12> */
.L_x_254:
[----:B------:R-:W-:Y:S05]  /*c460*/  BSYNC B1 ;  /* 0x0000000000017941 */ /* 0x000fea0003800000 */
.L_x_253:
        /* <DEDUP_REMOVED lines=12> */
.L_x_256:
[----:B------:R-:W-:Y:S05]  /*c530*/  BSYNC B1 ;  /* 0x0000000000017941 */ /* 0x000fea0003800000 */
.L_x_255:
        /* <DEDUP_REMOVED lines=12> */
.L_x_258:
[----:B------:R-:W-:Y:S05]  /*c600*/  BSYNC B1 ;  /* 0x0000000000017941 */ /* 0x000fea0003800000 */
.L_x_257:
        /* <DEDUP_REMOVED lines=12> */
.L_x_260:
[----:B------:R-:W-:Y:S05]  /*c6d0*/  BSYNC B1 ;  /* 0x0000000000017941 */ /* 0x000fea0003800000 */
.L_x_259:
        /* <DEDUP_REMOVED lines=12> */
.L_x_262:
[----:B------:R-:W-:Y:S05]  /*c7a0*/  BSYNC B1 ;  /* 0x0000000000017941 */ /* 0x000fea0003800000 */
.L_x_261:
        /* <DEDUP_REMOVED lines=12> */
.L_x_264:
[----:B------:R-:W-:Y:S05]  /*c870*/  BSYNC B1 ;  /* 0x0000000000017941 */ /* 0x000fea0003800000 */
.L_x_263:
        /* <DEDUP_REMOVED lines=12> */
.L_x_266:
[----:B------:R-:W-:Y:S05]  /*c940*/  BSYNC B1 ;  /* 0x0000000000017941 */ /* 0x000fea0003800000 */
.L_x_265:
        /* <DEDUP_REMOVED lines=12> */
.L_x_268:
[----:B------:R-:W-:Y:S05]  /*ca10*/  BSYNC B1 ;  /* 0x0000000000017941 */ /* 0x000fea0003800000 */
.L_x_267:
        /* <DEDUP_REMOVED lines=12> */
.L_x_270:
[----:B------:R-:W-:Y:S05]  /*cae0*/  BSYNC B1 ;  /* 0x0000000000017941 */ /* 0x000fea0003800000 */
.L_x_269:
        /* <DEDUP_REMOVED lines=12> */
.L_x_272:
[----:B------:R-:W-:Y:S05]  /*cbb0*/  BSYNC B1 ;  /* 0x0000000000017941 */ /* 0x000fea0003800000 */
.L_x_271:
        /* <DEDUP_REMOVED lines=12> */
.L_x_274:
[----:B------:R-:W-:Y:S05]  /*cc80*/  BSYNC B1 ;  /* 0x0000000000017941 */ /* 0x000fea0003800000 */
.L_x_273:
        /* <DEDUP_REMOVED lines=12> */
.L_x_276:
[----:B------:R-:W-:Y:S05]  /*cd50*/  BSYNC B1 ;  /* 0x0000000000017941 */ /* 0x000fea0003800000 */
.L_x_275:
        /* <DEDUP_REMOVED lines=12> */
.L_x_278:
[----:B------:R-:W-:Y:S05]  /*ce20*/  BSYNC B1 ;  /* 0x0000000000017941 */ /* 0x000fea0003800000 */
.L_x_277:
        /* <DEDUP_REMOVED lines=12> */
.L_x_280:
[----:B------:R-:W-:Y:S05]  /*cef0*/  BSYNC B1 ;  /* 0x0000000000017941 */ /* 0x000fea0003800000 */
.L_x_279:
        /* <DEDUP_REMOVED lines=12> */
.L_x_282:
[----:B------:R-:W-:Y:S05]  /*cfc0*/  BSYNC B1 ;  /* 0x0000000000017941 */ /* 0x000fea0003800000 */
.L_x_281:
        /* <DEDUP_REMOVED lines=12> */
.L_x_284:
[----:B------:R-:W-:Y:S05]  /*d090*/  BSYNC B1 ;  /* 0x0000000000017941 */ /* 0x000fea0003800000 */
.L_x_283:
        /* <DEDUP_REMOVED lines=12> */
.L_x_286:
[----:B------:R-:W-:Y:S05]  /*d160*/  BSYNC B1 ;  /* 0x0000000000017941 */ /* 0x000fea0003800000 */
.L_x_285:
        /* <DEDUP_REMOVED lines=12> */
.L_x_288:
[----:B------:R-:W-:Y:S05]  /*d230*/  BSYNC B1 ;  /* 0x0000000000017941 */ /* 0x000fea0003800000 */
.L_x_287:
        /* <DEDUP_REMOVED lines=12> */
.L_x_290:
[----:B------:R-:W-:Y:S05]  /*d300*/  BSYNC B1 ;  /* 0x0000000000017941 */ /* 0x000fea0003800000 */
.L_x_289:
        /* <DEDUP_REMOVED lines=12> */
.L_x_292:
[----:B------:R-:W-:Y:S05]  /*d3d0*/  BSYNC B1 ;  /* 0x0000000000017941 */ /* 0x000fea0003800000 */
.L_x_291:
        /* <DEDUP_REMOVED lines=12> */
.L_x_294:
[----:B------:R-:W-:Y:S05]  /*d4a0*/  BSYNC B1 ;  /* 0x0000000000017941 */ /* 0x000fea0003800000 */
.L_x_293:
        /* <DEDUP_REMOVED lines=12> */
.L_x_296:
[----:B------:R-:W-:Y:S05]  /*d570*/  BSYNC B1 ;  /* 0x0000000000017941 */ /* 0x000fea0003800000 */
.L_x_295:
        /* <DEDUP_REMOVED lines=12> */
.L_x_298:
[----:B------:R-:W-:Y:S05]  /*d640*/  BSYNC B1 ;  /* 0x0000000000017941 */ /* 0x000fea0003800000 */
.L_x_297:
        /* <DEDUP_REMOVED lines=12> */
.L_x_300:
[----:B------:R-:W-:Y:S05]  /*d710*/  BSYNC B1 ;  /* 0x0000000000017941 */ /* 0x000fea0003800000 */
.L_x_299:
[----:B-----5:R-:W-:Y:S01]  /*d720*/  LOP3.LUT R3, R3, 0xff, RZ, 0xc0, !PT ;  /* 0x000000ff03037812 */ /* 0x020fe200078ec0ff */
[----:B------:R-:W-:Y:S01]  /*d730*/  BSSY B1, `(.L_x_301) ;  /* 0x000000b000017945 */ /* 0x000fe20003800000 */
[----:B------:R-:W-:Y:S02]  /*d740*/  ISETP.LT.OR P1, PT, R0, 0x7a, !P1 ;  /* 0x0000007a0000780c */ /* 0x000fe40004f21670 */
[----:B------:R-:W-:Y:S02]  /*d750*/  F2FP.F16.E4M3.UNPACK_B R3, R3 ;  /* 0x00000003ff03723e */ /* 0x000fe400020006ff */
[----:B------:R-:W-:-:S03]  /*d760*/  PRMT R0, RZ, 0x7610, R0 ;  /* 0x00007610ff007816 */ /* 0x000fc60000000000 */
[----:B0-----:R-:W-:-:S05]  /*d770*/  HADD2.F32 R6, -RZ, R3.H0_H0 ;  /* 0x20000003ff067230 */ /* 0x001fca0000004100 */
[----:B------:R-:W-:-:S04]  /*d780*/  FMUL R3, R6, R169 ;  /* 0x000000a906037220 */ /* 0x000fc80000400000 */
[----:B------:R-:W-:-:S05]  /*d790*/  FFMA R3, R86, R168, R3 ;  /* 0x000000a856037223 */ /* 0x000fca0000000003 */
[----:B------:R-:W-:-:S05]  /*d7a0*/  F2FP.SATFINITE.E4M3.F32.PACK_AB_MERGE_C R3, RZ, R3, RZ ;  /* 0x00000003ff03723e */ /* 0x000fca00048070ff */
[----:B------:R0:W-:Y:S01]  /*d7b0*/  @!P2 STG.E.U8 desc[UR36][R4.64+0x78], R3 ;  /* 0x000078030400a986 */ /* 0x0001e2000c101124 */
[----:B------:R-:W-:Y:S05]  /*d7c0*/  @P1 BRA `(.L_x_302) ;  /* 0x0000000000041947 */ /* 0x000fea0003800000 */
[----:B------:R0:W5:Y:S02]  /*d7d0*/  LDG.E.U8 R0, desc[UR36][R14.64+0x79] ;  /* 0x000079240e007981 */ /* 0x000164000c1e1100 */
.L_x_302:
[----:B------:R-:W-:Y:S05]  /*d7e0*/  BSYNC B1 ;  /* 0x0000000000017941 */ /* 0x000fea0003800000 */
.L_x_301:
[----:B------:R-:W-:Y:S05]  /*d7f0*/  @P1 BRA `(.L_x_303) ;  /* 0x0000002000301947 */ /* 0x000fea0003800000 */
[----:B-----5:R-:W-:-:S04]  /*d800*/  LOP3.LUT R0, R0, 0xff, RZ, 0xc0, !PT ;  /* 0x000000ff00007812 */ /* 0x020fc800078ec0ff */
[----:B------:R-:W-:-:S05]  /*d810*/  F2FP.F16.E4M3.UNPACK_B R0, R0 ;  /* 0x00000000ff00723e */ /* 0x000fca00020006ff */
[----:B------:R-:W-:-:S05]  /*d820*/  HADD2.F32 R0, -RZ, R0.H0_H0 ;  /* 0x20000000ff007230 */ /* 0x000fca0000004100 */
[----:B------:R-:W-:-:S04]  /*d830*/  FMUL R0, R0, R169 ;  /* 0x000000a900007220 */ /* 0x000fc80000400000 */
[----:B------:R-:W-:-:S05]  /*d840*/  FFMA R0, R87, R168, R0 ;  /* 0x000000a857007223 */ /* 0x000fca0000000000 */
[----:B0-----:R-:W-:-:S05]  /*d850*/  F2FP.SATFINITE.E4M3.F32.PACK_AB_MERGE_C R3, RZ, R0, RZ ;  /* 0x00000000ff03723e */ /* 0x001fca00048070ff */
[----:B------:R0:W-:Y:S01]  /*d860*/  STG.E.U8 desc[UR36][R4.64+0x79], R3 ;  /* 0x0000790304007986 */ /* 0x0001e2000c101124 */
[----:B------:R-:W-:Y:S05]  /*d870*/  BRA `(.L_x_303) ;  /* 0x0000002000107947 */ /* 0x000fea0003800000 */
.L_x_46:
[C---:B------:R-:W-:Y:S01]  /*d880*/  ISETP.GE.AND P2, PT, R3.reuse, 0x1, PT ;  /* 0x000000010300780c */ /* 0x040fe20003f46270 */
[-C--:B------:R-:W-:Y:S01]  /*d890*/  FMUL R88, R88, R168.reuse ;  /* 0x000000a858587220 */ /* 0x080fe20000400000 */
[----:B------:R-:W-:Y:S01]  /*d8a0*/  ISETP.GE.AND P1, PT, R3, 0x9, PT ;  /* 0x000000090300780c */ /* 0x000fe20003f26270 */
[-C--:B------:R-:W-:Y:S01]  /*d8b0*/  FMUL R89, R89, R168.reuse ;  /* 0x000000a859597220 */ /* 0x080fe20000400000 */
[----:B------:R-:W-:Y:S01]  /*d8c0*/  ISETP.LT.OR P0, PT, R0, 0x1, !P2 ;  /* 0x000000010000780c */ /* 0x000fe20005701670 */
[----:B------:R-:W-:Y:S01]  /*d8d0*/  FMUL R90, R90, R168 ;  /* 0x000000a85a5a7220 */ /* 0x000fe20000400000 */
[----:B------:R-:W-:Y:S01]  /*d8e0*/  F2FP.SATFINITE.E4M3.F32.PACK_AB_MERGE_C R13, RZ, R88, RZ ;  /* 0x00000058ff0d723e */ /* 0x000fe200048070ff */
[-C--:B------:R-:W-:Y:S01]  /*d8f0*/  FMUL R91, R91, R168.reuse ;  /* 0x000000a85b5b7220 */ /* 0x080fe20000400000 */
[----:B------:R-:W-:Y:S01]  /*d900*/  ISETP.LT.OR P3, PT, R0, 0x2, !P2 ;  /* 0x000000020000780c */ /* 0x000fe20005761670 */
[-C--:B------:R-:W-:Y:S01]  /*d910*/  FMUL R92, R92, R168.reuse ;  /* 0x000000a85c5c7220 */ /* 0x080fe20000400000 */
[C---:B------:R-:W-:Y:S01]  /*d920*/  ISETP.LT.OR P4, PT, R0.reuse, 0x1, !P1 ;  /* 0x000000010000780c */ /* 0x040fe20004f81670 */
[-C--:B------:R-:W-:Y:S01]  /*d930*/  FMUL R93, R93, R168.reuse ;  /* 0x000000a85d5d7220 */ /* 0x080fe20000400000 */
[----:B------:R-:W-:Y:S01]  /*d940*/  ISETP.LT.OR P5, PT, R0, 0x2, !P1 ;  /* 0x000000020000780c */ /* 0x000fe20004fa1670 */
[-C--:B------:R-:W-:Y:S01]  /*d950*/  FMUL R94, R94, R168.reuse ;  /* 0x000000a85e5e7220 */ /* 0x080fe20000400000 */
[----:B------:R-:W-:Y:S01]  /*d960*/  F2FP.SATFINITE.E4M3.F32.PACK_AB_MERGE_C R89, RZ, R89, RZ ;  /* 0x00000059ff59723e */ /* 0x000fe200048070ff */
[----:B------:R-:W-:Y:S01]  /*d970*/  FMUL R95, R95, R168 ;  /* 0x000000a85f5f7220 */ /* 0x000fe20000400000 */
[----:B------:R-:W-:Y:S01]  /*d980*/  F2FP.SATFINITE.E4M3.F32.PACK_AB_MERGE_C R15, RZ, R90, RZ ;  /* 0x0000005aff0f723e */ /* 0x000fe200048070ff */
[----:B------:R0:W-:Y:S01]  /*d990*/  @!P0 STG.E.U8 desc[UR36][R10.64], R13 ;  /* 0x0000000d0a008986 */ /* 0x0001e2000c101124 */
[----:B------:R-:W-:Y:S01]  /*d9a0*/  ISETP.LT.OR P0, PT, R0, 0x9, !P2 ;  /* 0x000000090000780c */ /* 0x000fe20005701670 */
[----:B------:R-:W-:Y:S01]  /*d9b0*/  FMUL R96, R96, R168 ;  /* 0x000000a860607220 */ /* 0x000fe20000400000 */
[----:B------:R-:W-:Y:S01]  /*d9c0*/  F2FP.SATFINITE.E4M3.F32.PACK_AB_MERGE_C R91, RZ, R91, RZ ;  /* 0x0000005bff5b723e */ /* 0x000fe200048070ff */
[----:B------:R-:W-:Y:S01]  /*d9d0*/  @!P3 STG.E.U8 desc[UR36][R10.64+0x1], R89 ;  /* 0x000001590a00b986 */ /* 0x000fe2000c101124 */
[----:B------:R-:W-:Y:S01]  /*d9e0*/  F2FP.SATFINITE.E4M3.F32.PACK_AB_MERGE_C R19, RZ, R92, RZ ;  /* 0x0000005cff13723e */ /* 0x000fe200048070ff */
[-C--:B------:R-:W-:Y:S01]  /*d9f0*/  FMUL R97, R97, R168.reuse ;  /* 0x000000a861617220 */ /* 0x080fe20000400000 */
[C---:B------:R-:W-:Y:S01]  /*da00*/  ISETP.LT.OR P3, PT, R0.reuse, 0xa, !P2 ;  /* 0x0000000a0000780c */ /* 0x040fe20005761670 */
[----:B------:R1:W-:Y:S01]  /*da10*/  @!P4 STG.E.U8 desc[UR36][R8.64], R15 ;  /* 0x0000000f0800c986 */ /* 0x0003e2000c101124 */
[----:B------:R-:W-:Y:S01]  /*da20*/  ISETP.LT.OR P4, PT, R0, 0x9, !P1 ;  /* 0x000000090000780c */ /* 0x000fe20004f81670 */
[-C--:B------:R-:W-:Y:S01]  /*da30*/  FMUL R98, R98, R168.reuse ;  /* 0x000000a862627220 */ /* 0x080fe20000400000 */
[----:B------:R-:W-:Y:S01]  /*da40*/  F2FP.SATFINITE.E4M3.F32.PACK_AB_MERGE_C R93, RZ, R93, RZ ;  /* 0x0000005dff5d723e */ /* 0x000fe200048070ff */
[----:B------:R-:W-:Y:S01]  /*da50*/  @!P5 STG.E.U8 desc[UR36][R8.64+0x1], R91 ;  /* 0x0000015b0800d986 */ /* 0x000fe2000c101124 */
[C---:B------:R-:W-:Y:S01]  /*da60*/  ISETP.LT.OR P5, PT, R0.reuse, 0xa, !P1 ;  /* 0x0000000a0000780c */ /* 0x040fe20004fa1670 */
[----:B------:R-:W-:Y:S01]  /*da70*/  FMUL R99, R99, R168 ;  /* 0x000000a863637220 */ /* 0x000fe20000400000 */
[----:B0-----:R-:W-:Y:S01]  /*da80*/  F2FP.SATFINITE.E4M3.F32.PACK_AB_MERGE_C R13, RZ, R94, RZ ;  /* 0x0000005eff0d723e */ /* 0x001fe200048070ff */
[----:B------:R0:W-:Y:S01]  /*da90*/  @!P0 STG.E.U8 desc[UR36][R10.64+0x8], R19 ;  /* 0x000008130a008986 */ /* 0x0001e2000c101124 */
[----:B------:R-:W-:Y:S01]  /*daa0*/  ISETP.LT.OR P0, PT, R0, 0x11, !P2 ;  /* 0x000000110000780c */ /* 0x000fe20005701670 */
[----:B------:R-:W-:Y:S01]  /*dab0*/  FMUL R100, R100, R168 ;  /* 0x000000a864647220 */ /* 0x000fe20000400000 */
[----:B------:R-:W-:Y:S01]  /*dac0*/  F2FP.SATFINITE.E4M3.F32.PACK_AB_MERGE_C R95, RZ, R95, RZ ;  /* 0x0000005fff5f723e */ /* 0x000fe200048070ff */
[----:B------:R-:W-:Y:S01]  /*dad0*/  @!P3 STG.E.U8 desc[UR36][R10.64+0x9], R93 ;  /* 0x0000095d0a00b986 */ /* 0x000fe2000c101124 */
[----:B-1----:R-:W-:Y:S01]  /*dae0*/  F2FP.SATFINITE.E4M3.F32.PACK_AB_MERGE_C R15, RZ, R96, RZ ;  /* 0x00000060ff0f723e */ /* 0x002fe200048070ff */
        /* <DEDUP_REMOVED lines=8> */
[-C--:B------:R-:W-:Y:S01]  /*db70*/  FMUL R103, R103, R168.reuse ;  /* 0x000000a867677220 */ /* 0x080fe20000400000 */
[----:B------:R-:W-:Y:S01]  /*db80*/  F2FP.SATFINITE.E4M3.F32.PACK_AB_MERGE_C R99, RZ, R99, RZ ;  /* 0x00000063ff63723e */ /* 0x000fe200048070ff */
[----:B------:R2:W-:Y:S01]  /*db90*/  @!P0 STG.E.U8 desc[UR36][R10.64+0x10], R15 ;  /* 0x0000100f0a008986 */ /* 0x0005e2000c101124 */
[----:B------:R-:W-:Y:S01]  /*dba0*/  ISETP.LT.OR P0, PT, R0, 0x19, !P2 ;  /* 0x000000190000780c */ /* 0x000fe20005701670 */
[----:B------:R-:W-:Y:S01]  /*dbb0*/  FMUL R104, R104, R168 ;  /* 0x000000a868687220 */ /* 0x000fe20000400000 */
[----:B0-----:R-:W-:Y:S01]  /*dbc0*/  F2FP.SATFINITE.E4M3.F32.PACK_AB_MERGE_C R19, RZ, R100, RZ ;  /* 0x00000064ff13723e */ /* 0x001fe200048070ff */
[----:B------:R-:W-:Y:S01]  /*dbd0*/  @!P3 STG.E.U8 desc[UR36][R10.64+0x11], R97 ;  /* 0x000011610a00b986 */ /* 0x000fe2000c101124 */
[----:B-1----:R-:W-:Y:S01]  /*dbe0*/  F2FP.SATFINITE.E4M3.F32.PACK_AB_MERGE_C R13, RZ, R98, RZ ;  /* 0x00000062ff0d723e */ /* 0x002fe200048070ff */
[-C--:B------:R-:W-:Y:S01]  /*dbf0*/  FMUL R105, R105, R168.reuse ;  /* 0x000000a869697220 */ /* 0x080fe20000400000 */
[----:B------:R-:W-:Y:S01]  /*dc00*/  ISETP.LT.OR P3, PT, R0, 0x1a, !P2 ;  /* 0x0000001a0000780c */ /* 0x000fe20005761670 */
[-C--:B------:R-:W-:Y:S01]  /*dc10*/  FMUL R106, R106, R168.reuse ;  /* 0x000000a86a6a7220 */ /* 0x080fe20000400000 */
[----:B------:R-:W-:Y:S01]  /*dc20*/  F2FP.SATFINITE.E4M3.F32.PACK_AB_MERGE_C R101, RZ, R101, RZ ;  /* 0x00000065ff65723e */ /* 0x000fe200048070ff */
[----:B------:R0:W-:Y:S01]  /*dc30*/  @!P4 STG.E.U8 desc[UR36][R8.64+0x10], R13 ;  /* 0x0000100d0800c986 */ /* 0x0001e2000c101124 */
[C---:B------:R-:W-:Y:S01]  /*dc40*/  ISETP.LT.OR P4, PT, R0.reuse, 0x19, !P1 ;  /* 0x000000190000780c */ /* 0x040fe20004f81670 */
[-C--:B------:R-:W-:Y:S01]  /*dc50*/  FMUL R107, R107, R168.reuse ;  /* 0x000000a86b6b7220 */ /* 0x080fe20000400000 */
[----:B------:R-:W-:Y:S01]  /*dc60*/  F2FP.SATFINITE.E4M3.F32.PACK_AB_MERGE_C R103, RZ, R103, RZ ;  /* 0x00000067ff67723e */ /* 0x000fe200048070ff */
[----:B------:R-:W-:Y:S01]  /*dc70*/  @!P5 STG.E.U8 desc[UR36][R8.64+0x11], R99 ;  /* 0x000011630800d986 */ /* 0x000fe2000c101124 */
[----:B------:R-:W-:Y:S01]  /*dc80*/  ISETP.LT.OR P5, PT, R0, 0x1a, !P1 ;  /* 0x0000001a0000780c */ /* 0x000fe20004fa1670 */
[----:B------:R-:W-:Y:S01]  /*dc90*/  FMUL R108, R108, R168 ;  /* 0x000000a86c6c7220 */ /* 0x000fe20000400000 */
[----:B--2---:R-:W-:Y:S01]  /*dca0*/  F2FP.SATFINITE.E4M3.F32.PACK_AB_MERGE_C R15, RZ, R104, RZ ;  /* 0x00000068ff0f723e */ /* 0x004fe200048070ff */
[----:B------:R1:W-:Y:S01]  /*dcb0*/  @!P0 STG.E.U8 desc[UR36][R10.64+0x18], R19 ;  /* 0x000018130a008986 */ /* 0x0003e2000c101124 */
[----:B------:R-:W-:Y:S01]  /*dcc0*/  ISETP.LT.OR P0, PT, R0, 0x21, !P2 ;  /* 0x000000210000780c */ /* 0x000fe20005701670 */
[----:B------:R-:W-:Y:S01]  /*dcd0*/  FMUL R109, R109, R168 ;  /* 0x000000a86d6d7220 */ /* 0x000fe20000400000 */
[----:B------:R-:W-:Y:S01]  /*dce0*/  F2FP.SATFINITE.E4M3.F32.PACK_AB_MERGE_C R105, RZ, R105, RZ ;  /* 0x00000069ff69723e */ /* 0x000fe200048070ff */
[----:B------:R-:W-:Y:S01]  /*dcf0*/  @!P3 STG.E.U8 desc[UR36][R10.64+0x19], R101 ;  /* 0x000019650a00b986 */ /* 0x000fe2000c101124 */
[----:B0-----:R-:W-:Y:S01]  /*dd00*/  F2FP.SATFINITE.E4M3.F32.PACK_AB_MERGE_C R13, RZ, R102, RZ ;  /* 0x00000066ff0d723e */ /* 0x001fe200048070ff */
[-C--:B------:R-:W-:Y:S01]  /*dd10*/  FMUL R110, R110, R168.reuse ;  /* 0x000000a86e6e7220 */ /* 0x080fe20000400000 */
[C---:B------:R-:W-:Y:S01]  /*dd20*/  ISETP.LT.OR P3, PT, R0.reuse, 0x22, !P2 ;  /* 0x000000220000780c */ /* 0x040fe20005761670 */
[-C--:B------:R-:W-:Y:S01]  /*dd30*/  FMUL R111, R111, R168.reuse ;  /* 0x000000a86f6f7220 */ /* 0x080fe20000400000 */
[----:B------:R-:W-:Y:S01]  /*dd40*/  F2FP.SATFINITE.E4M3.F32.PACK_AB_MERGE_C R107, RZ, R107, RZ ;  /* 0x0000006bff6b723e */ /* 0x000fe200048070ff */
[----:B------:R0:W-:Y:S01]  /*dd50*/  @!P4 STG.E.U8 desc[UR36][R8.64+0x18], R13 ;  /* 0x0000180d0800c986 */ /* 0x0001e2000c101124 */
[----:B------:R-:W-:Y:S01]  /*dd60*/  ISETP.LT.OR P4, PT, R0, 0x21, !P1 ;  /* 0x000000210000780c */ /* 0x000fe20004f81670 */
[----:B------:R-:W-:Y:S01]  /*dd70*/  FMUL R112, R112, R168 ;  /* 0x000000a870707220 */ /* 0x000fe20000400000 */
[----:B-1----:R-:W-:Y:S01]  /*dd80*/  F2FP.SATFINITE.E4M3.F32.PACK_AB_MERGE_C R19, RZ, R108, RZ ;  /* 0x0000006cff13723e */ /* 0x002fe200048070ff */
[----:B------:R-:W-:Y:S01]  /*dd90*/  @!P5 STG.E.U8 desc[UR36][R8.64+0x19], R103 ;  /* 0x000019670800d986 */ /* 0x000fe2000c101124 */
[C---:B------:R-:W-:Y:S01]  /*dda0*/  ISETP.LT.OR P5, PT, R0.reuse, 0x22, !P1 ;  /* 0x000000220000780c */ /* 0x040fe20004fa1670 */
[-C--:B------:R-:W-:Y:S01]  /*ddb0*/  FMUL R113, R113, R168.reuse ;  /* 0x000000a871717220 */ /* 0x080fe20000400000 */
[----:B------:R-:W-:Y:S01]  /*ddc0*/  F2FP.SATFINITE.E4M3.F32.PACK_AB_MERGE_C R109, RZ, R109, RZ ;  /* 0x0000006dff6d723e */ /* 0x000fe200048070ff */
[----:B------:R1:W-:Y:S01]  /*ddd0*/  @!P0 STG.E.U8 desc[UR36][R10.64+0x20], R15 ;  /* 0x0000200f0a008986 */ /* 0x0003e2000c101124 */
[----:B------:R-:W-:Y:S01]  /*dde0*/  ISETP.LT.OR P0, PT, R0, 0x29, !P2 ;  /* 0x000000290000780c */ /* 0x000fe20005701670 */
[----:B------:R-:W-:Y:S01]  /*ddf0*/  FMUL R114, R114, R168 ;  /* 0x000000a872727220 */ /* 0x000fe20000400000 */
[----:B------:R-:W-:Y:S01]  /*de00*/  F2FP.SATFINITE.E4M3.F32.PACK_AB_MERGE_C R111, RZ, R111, RZ ;  /* 0x0000006fff6f723e */ /* 0x000fe200048070ff */
[----:B------:R-:W-:Y:S01]  /*de10*/  @!P3 STG.E.U8 desc[UR36][R10.64+0x21], R105 ;  /* 0x000021690a00b986 */ /* 0x000fe2000c101124 */
[----:B0-----:R-:W-:Y:S01]  /*de20*/  F2FP.SATFINITE.E4M3.F32.PACK_AB_MERGE_C R13, RZ, R106, RZ ;  /* 0x0000006aff0d723e */ /* 0x001fe200048070ff */
[-C--:B------:R-:W-:Y:S01]  /*de30*/  FMUL R115, R115, R168.reuse ;  /* 0x000000a873737220 */ /* 0x080fe20000400000 */
[----:B------:R-:W-:Y:S01]  /*de40*/  ISETP.LT.OR P3, PT, R0, 0x2a, !P2 ;  /* 0x0000002a0000780c */ /* 0x000fe20005761670 */
[-C--:B------:R-:W-:Y:S01]  /*de50*/  FMUL R116, R116, R168.reuse ;  /* 0x000000a874747220 */ /* 0x080fe20000400000 */
[----:B------:R-:W-:Y:S01]  /*de60*/  F2FP.SATFINITE.E4M3.F32.PACK_AB_MERGE_C R113, RZ, R113, RZ ;  /* 0x00000071ff71723e */ /* 0x000fe200048070ff */
[----:B------:R0:W-:Y:S01]  /*de70*/  @!P4 STG.E.U8 desc[UR36][R8.64+0x20], R13 ;  /* 0x0000200d0800c986 */ /* 0x0001e2000c101124 */
[C---:B------:R-:W-:Y:S01]  /*de80*/  ISETP.LT.OR P4, PT, R0.reuse, 0x29, !P1 ;  /* 0x000000290000780c */ /* 0x040fe20004f81670 */
[----:B------:R-:W-:Y:S01]  /*de90*/  FMUL R117, R117, R168 ;  /* 0x000000a875757220 */ /* 0x000fe20000400000 */
[----:B-1----:R-:W-:Y:S01]  /*dea0*/  F2FP.SATFINITE.E4M3.F32.PACK_AB_MERGE_C R15, RZ, R112, RZ ;  /* 0x00000070ff0f723e */ /* 0x002fe200048070ff */
[----:B------:R-:W-:Y:S01]  /*deb0*/  @!P5 STG.E.U8 desc[UR36][R8.64+0x21], R107 ;  /* 0x0000216b0800d986 */ /* 0x000fe2000c101124 */
[----:B------:R-:W-:Y:S01]  /*dec0*/  ISETP.LT.OR P5, PT, R0, 0x2a, !P1 ;  /* 0x0000002a0000780c */ /* 0x000fe20004fa1670 */
[-C--:B------:R-:W-:Y:S01]  /*ded0*/  FMUL R118, R118, R168.reuse ;  /* 0x000000a876767220 */ /* 0x080fe20000400000 */
[----:B------:R-:W-:Y:S01]  /*dee0*/  F2FP.SATFINITE.E4M3.F32.PACK_AB_MERGE_C R115, RZ, R115, RZ ;  /* 0x00000073ff73723e */ /* 0x000fe200048070ff */
[----:B------:R1:W-:Y:S01]  /*def0*/  @!P0 STG.E.U8 desc[UR36][R10.64+0x28], R19 ;  /* 0x000028130a008986 */ /* 0x0003e2000c101124 */
[----:B------:R-:W-:Y:S01]  /*df00*/  ISETP.LT.OR P0, PT, R0, 0x31, !P2 ;  /* 0x000000310000780c */ /* 0x000fe20005701670 */
[-C--:B------:R-:W-:Y:S01]  /*df10*/  FMUL R119, R119, R168.reuse ;  /* 0x000000a877777220 */ /* 0x080fe20000400000 */
[----:B------:R-:W-:Y:S01]  /*df20*/  FMUL R120, R120, R168 ;  /* 0x000000a878787220 */ /* 0x000fe20000400000 */
[----:B0-----:R-:W-:Y:S01]  /*df30*/  F2FP.SATFINITE.E4M3.F32.PACK_AB_MERGE_C R13, RZ, R110, RZ ;  /* 0x0000006eff0d723e */ /* 0x001fe200048070ff */
[----:B------:R-:W-:Y:S01]  /*df40*/  @!P3 STG.E.U8 desc[UR36][R10.64+0x29], R109 ;  /* 0x0000296d0a00b986 */ /* 0x000fe2000c101124 */
        /* <DEDUP_REMOVED lines=38> */
[-C--:B------:R-:W-:Y:S01]  /*e1b0*/  FMUL R132, R132, R168.reuse ;  /* 0x000000a884847220 */ /* 0x080fe20000400000 */
        /* <DEDUP_REMOVED lines=45> */
[C---:B------:R-:W-:Y:S01]  /*e490*/  ISETP.LT.OR P0, PT, R0.reuse, 0x59, !P2 ;  /* 0x000000590000780c */ /* 0x040fe20005701670 */
        /* <DEDUP_REMOVED lines=55> */
[----:B------:R-:W-:Y:S01]  /*e810*/  F2FP.SATFINITE.E4M3.F32.PACK_AB_MERGE_C R31, RZ, R31, RZ ;  /* 0x0000001fff1f723e */ /* 0x000fe200048070ff */
        /* <DEDUP_REMOVED lines=13> */
[C---:B------:R-:W-:Y:S01]  /*e8f0*/  ISETP.LT.OR P2, PT, R0.reuse, 0x7a, !P2 ;  /* 0x0000007a0000780c */ /* 0x040fe20005741670 */
[----:B------:R1:W-:Y:S01]  /*e900*/  @!P0 STG.E.U8 desc[UR36][R10.64+0x70], R15 ;  /* 0x0000700f0a008986 */ /* 0x0003e2000c101124 */
[----:B------:R-:W-:Y:S01]  /*e910*/  ISETP.LT.OR P0, PT, R0, 0x72, !P1 ;  /* 0x000000720000780c */ /* 0x000fe20004f01670 */
[----:B------:R-:W-:Y:S01]  /*e920*/  FMUL R38, R38, R168 ;  /* 0x000000a826267220 */ /* 0x000fe20000400000 */
[----:B------:R-:W-:Y:S01]  /*e930*/  F2FP.SATFINITE.E4M3.F32.PACK_AB_MERGE_C R35, RZ, R35, RZ ;  /* 0x00000023ff23723e */ /* 0x000fe200048070ff */
[----:B------:R-:W-:Y:S01]  /*e940*/  @!P4 STG.E.U8 desc[UR36][R10.64+0x71], R145 ;  /* 0x000071910a00c986 */ /* 0x000fe2000c101124 */
[----:B0-----:R-:W-:Y:S01]  /*e950*/  F2FP.SATFINITE.E4M3.F32.PACK_AB_MERGE_C R13, RZ, R146, RZ ;  /* 0x00000092ff0d723e */ /* 0x001fe200048070ff */
[-C--:B------:R-:W-:Y:S01]  /*e960*/  FMUL R39, R39, R168.reuse ;  /* 0x000000a827277220 */ /* 0x080fe20000400000 */
[----:B------:R-:W-:Y:S01]  /*e970*/  F2FP.SATFINITE.E4M3.F32.PACK_AB_MERGE_C R37, RZ, R37, RZ ;  /* 0x00000025ff25723e */ /* 0x000fe200048070ff */
[-C--:B------:R-:W-:Y:S01]  /*e980*/  FMUL R40, R40, R168.reuse ;  /* 0x000000a828287220 */ /* 0x080fe20000400000 */
[-C--:B------:R-:W-:Y:S01]  /*e990*/  FMUL R41, R41, R168.reuse ;  /* 0x000000a829297220 */ /* 0x080fe20000400000 */
[----:B------:R0:W-:Y:S01]  /*e9a0*/  @!P5 STG.E.U8 desc[UR36][R8.64+0x70], R13 ;  /* 0x0000700d0800d986 */ /* 0x0001e2000c101124 */
[----:B------:R-:W-:Y:S01]  /*e9b0*/  F2FP.SATFINITE.E4M3.F32.PACK_AB_MERGE_C R39, RZ, R39, RZ ;  /* 0x00000027ff27723e */ /* 0x000fe200048070ff */
[----:B------:R-:W-:Y:S01]  /*e9c0*/  FMUL R42, R42, R168 ;  /* 0x000000a82a2a7220 */ /* 0x000fe20000400000 */
[----:B-1----:R-:W-:Y:S01]  /*e9d0*/  F2FP.SATFINITE.E4M3.F32.PACK_AB_MERGE_C R15, RZ, R24, RZ ;  /* 0x00000018ff0f723e */ /* 0x002fe200048070ff */
[----:B------:R-:W-:Y:S01]  /*e9e0*/  @!P0 STG.E.U8 desc[UR36][R8.64+0x71], R147 ;  /* 0x0000719308008986 */ /* 0x000fe2000c101124 */
[----:B------:R-:W-:Y:S01]  /*e9f0*/  ISETP.GE.AND P0, PT, R3, 0x81, PT ;  /* 0x000000810300780c */ /* 0x000fe20003f06270 */
[-C--:B------:R-:W-:Y:S01]  /*ea00*/  FMUL R43, R43, R168.reuse ;  /* 0x000000a82b2b7220 */ /* 0x080fe20000400000 */
[----:B------:R-:W-:Y:S01]  /*ea10*/  F2FP.SATFINITE.E4M3.F32.PACK_AB_MERGE_C R41, RZ, R41, RZ ;  /* 0x00000029ff29723e */ /* 0x000fe200048070ff */
[----:B------:R-:W-:Y:S01]  /*ea20*/  @!P3 STG.E.U8 desc[UR36][R10.64+0x78], R19 ;  /* 0x000078130a00b986 */ /* 0x000fe2000c101124 */
[----:B------:R-:W-:Y:S01]  /*ea30*/  ISETP.LT.OR P3, PT, R0, 0x79, !P1 ;  /* 0x000000790000780c */ /* 0x000fe20004f61670 */
[-C--:B------:R-:W-:Y:S01]  /*ea40*/  FMUL R44, R44, R168.reuse ;  /* 0x000000a82c2c7220 */ /* 0x080fe20000400000 */
[C---:B------:R-:W-:Y:S01]  /*ea50*/  ISETP.LT.OR P1, PT, R0.reuse, 0x7a, !P1 ;  /* 0x0000007a0000780c */ /* 0x040fe20004f21670 */
[----:B------:R-:W-:Y:S01]  /*ea60*/  @!P2 STG.E.U8 desc[UR36][R10.64+0x79], R149 ;  /* 0x000079950a00a986 */ /* 0x000fe2000c101124 */
[C---:B------:R-:W-:Y:S01]  /*ea70*/  ISETP.LT.OR P4, PT, R0.reuse, 0x1, !P0 ;  /* 0x000000010000780c */ /* 0x040fe20004781670 */
[-C--:B------:R-:W-:Y:S01]  /*ea80*/  FMUL R45, R45, R168.reuse ;  /* 0x000000a82d2d7220 */ /* 0x080fe20000400000 */
[----:B------:R-:W-:Y:S01]  /*ea90*/  ISETP.LT.OR P5, PT, R0, 0x2, !P0 ;  /* 0x000000020000780c */ /* 0x000fe200047a1670 */
[----:B------:R-:W-:Y:S01]  /*eaa0*/  FMUL R46, R46, R168 ;  /* 0x000000a82e2e7220 */ /* 0x000fe20000400000 */
[----:B0-----:R-:W-:Y:S01]  /*eab0*/  F2FP.SATFINITE.E4M3.F32.PACK_AB_MERGE_C R13, RZ, R150, RZ ;  /* 0x00000096ff0d723e */ /* 0x001fe200048070ff */
[-C--:B------:R-:W-:Y:S01]  /*eac0*/  FMUL R47, R47, R168.reuse ;  /* 0x000000a82f2f7220 */ /* 0x080fe20000400000 */
[----:B------:R-:W-:Y:S01]  /*ead0*/  ISETP.GE.AND P2, PT, R3, 0x89, PT ;  /* 0x000000890300780c */ /* 0x000fe20003f46270 */
[----:B------:R-:W-:Y:S01]  /*eae0*/  FMUL R48, R48, R168 ;  /* 0x000000a830307220 */ /* 0x000fe20000400000 */
[----:B------:R-:W-:Y:S01]  /*eaf0*/  F2FP.SATFINITE.E4M3.F32.PACK_AB_MERGE_C R3, RZ, R26, RZ ;  /* 0x0000001aff03723e */ /* 0x000fe200048070ff */
[----:B------:R-:W-:Y:S01]  /*eb00*/  @!P3 STG.E.U8 desc[UR36][R8.64+0x78], R13 ;  /* 0x0000780d0800b986 */ /* 0x000fe2000c101124 */
[C---:B------:R-:W-:Y:S01]  /*eb10*/  ISETP.LT.OR P3, PT, R0.reuse, 0x2, !P2 ;  /* 0x000000020000780c */ /* 0x040fe20005761670 */
[-C--:B------:R-:W-:Y:S01]  /*eb20*/  FMUL R49, R49, R168.reuse ;  /* 0x000000a831317220 */ /* 0x080fe20000400000 */
[----:B------:R-:W-:Y:S01]  /*eb30*/  F2FP.SATFINITE.E4M3.F32.PACK_AB_MERGE_C R43, RZ, R43, RZ ;  /* 0x0000002bff2b723e */ /* 0x000fe200048070ff */
        /* <DEDUP_REMOVED lines=8> */
[----:B------:R-:W-:Y:S01]  /*ebc0*/  @!P5 STG.E.U8 desc[UR36][R6.64+0x1], R25 ;  /* 0x000001190600d986 */ /* 0x000fe2000c101124 */
[----:B------:R-:W-:Y:S01]  /*ebd0*/  ISETP.LT.OR P5, PT, R0, 0xa, !P0 ;  /* 0x0000000a0000780c */ /* 0x000fe200047a1670 */
[----:B------:R-:W-:Y:S01]  /*ebe0*/  FMUL R52, R52, R168 ;  /* 0x000000a834347220 */ /* 0x000fe20000400000 */
[----:B------:R-:W-:Y:S01]  /*ebf0*/  F2FP.SATFINITE.E4M3.F32.PACK_AB_MERGE_C R49, RZ, R49, RZ ;  /* 0x00000031ff31723e */ /* 0x000fe200048070ff */
[----:B------:R-:W-:Y:S01]  /*ec00*/  @!P3 STG.E.U8 desc[UR36][R4.64+0x1], R27 ;  /* 0x0000011b0400b986 */ /* 0x000fe2000c101124 */
[----:B0-----:R-:W-:Y:S01]  /*ec10*/  F2FP.SATFINITE.E4M3.F32.PACK_AB_MERGE_C R9, RZ, R28, RZ ;  /* 0x0000001cff09723e */ /* 0x001fe200048070ff */
[-C--:B------:R-:W-:Y:S01]  /*ec20*/  FMUL R53, R53, R168.reuse ;  /* 0x000000a835357220 */ /* 0x080fe20000400000 */
[C---:B------:R-:W-:Y:S01]  /*ec30*/  ISETP.LT.OR P3, PT, R0.reuse, 0xa, !P2 ;  /* 0x0000000a0000780c */ /* 0x040fe20005761670 */
[----:B------:R0:W-:Y:S01]  /*ec40*/  @!P1 STG.E.U8 desc[UR36][R4.64], R3 ;  /* 0x0000000304009986 */ /* 0x0001e2000c101124 */
        /* <DEDUP_REMOVED lines=9> */
[-C--:B------:R-:W-:Y:S01]  /*ece0*/  FMUL R56, R56, R168.reuse ;  /* 0x000000a838387220 */ /* 0x080fe20000400000 */
[----:B------:R-:W-:Y:S01]  /*ecf0*/  FMUL R57, R57, R168 ;  /* 0x000000a839397220 */ /* 0x000fe20000400000 */
[----:B0-----:R-:W-:Y:S01]  /*ed00*/  F2FP.SATFINITE.E4M3.F32.PACK_AB_MERGE_C R3, RZ, R30, RZ ;  /* 0x0000001eff03723e */ /* 0x001fe200048070ff */
[----:B------:R-:W-:Y:S01]  /*ed10*/  @!P3 STG.E.U8 desc[UR36][R4.64+0x9], R31 ;  /* 0x0000091f0400b986 */ /* 0x000fe2000c101124 */
[----:B------:R-:W-:Y:S01]  /*ed20*/  ISETP.LT.OR P3, PT, R0, 0x12, !P2 ;  /* 0x000000120000780c */ /* 0x000fe20005761670 */
[----:B------:R-:W-:Y:S01]  /*ed30*/  FMUL R58, R58, R168 ;  /* 0x000000a83a3a7220 */ /* 0x000fe20000400000 */
[----:B-1----:R-:W-:Y:S01]  /*ed40*/  F2FP.SATFINITE.E4M3.F32.PACK_AB_MERGE_C R9, RZ, R32, RZ ;  /* 0x00000020ff09723e */ /* 0x002fe200048070ff */
[----:B------:R0:W-:Y:S01]  /*ed50*/  @!P1 STG.E.U8 desc[UR36][R4.64+0x8], R3 ;  /* 0x0000080304009986 */ /* 0x0001e2000c101124 */
        /* <DEDUP_REMOVED lines=15> */
[----:B------:R-:W-:Y:S01]  /*ee50*/  FMUL R63, R63, R168 ;  /* 0x000000a83f3f7220 */ /* 0x000fe20000400000 */
[----:B-1----:R-:W-:Y:S01]  /*ee60*/  F2FP.SATFINITE.E4M3.F32.PACK_AB_MERGE_C R9, RZ, R36, RZ ;  /* 0x00000024ff09723e */ /* 0x002fe200048070ff */
        /* <DEDUP_REMOVED lines=75> */
[----:B------:R-:W-:Y:S01]  /*f320*/  ISETP.LT.OR P4, PT, R0, 0x41, !P0 ;  /* 0x000000410000780c */ /* 0x000fe20004781670 */
[-C--:B------:R-:W-:Y:S01]  /*f330*/  FMUL R85, R85, R168.reuse ;  /* 0x000000a855557220 */ /* 0x080fe20000400000 */
[-C--:B------:R-:W-:Y:S01]  /*f340*/  FMUL R86, R86, R168.reuse ;  /* 0x000000a856567220 */ /* 0x080fe20000400000 */
[----:B------:R-:W-:Y:S01]  /*f350*/  @!P5 STG.E.U8 desc[UR36][R6.64+0x39], R53 ;  /* 0x000039350600d986 */ /* 0x000fe2000c101124 */
[----:B------:R-:W-:Y:S01]  /*f360*/  ISETP.LT.OR P5, PT, R0, 0x42, !P0 ;  /* 0x000000420000780c */ /* 0x000fe200047a1670 */
[----:B------:R-:W-:Y:S01]  /*f370*/  FMUL R87, R87, R168 ;  /* 0x000000a857577220 */ /* 0x000fe20000400000 */
[----:B------:R-:W-:Y:S01]  /*f380*/  F2FP.SATFINITE.E4M3.F32.PACK_AB_MERGE_C R83, RZ, R83, RZ ;  /* 0x00000053ff53723e */ /* 0x000fe200048070ff */
[----:B------:R-:W-:Y:S01]  /*f390*/  @!P3 STG.E.U8 desc[UR36][R4.64+0x39], R55 ;  /* 0x000039370400b986 */ /* 0x000fe2000c101124 */
[----:B0-----:R-:W-:-:S02]  /*f3a0*/  F2FP.SATFINITE.E4M3.F32.PACK_AB_MERGE_C R3, RZ, R54, RZ ;  /* 0x00000036ff03723e */ /* 0x001fc400048070ff */
[C---:B------:R-:W-:Y:S02]  /*f3b0*/  ISETP.LT.OR P3, PT, R0.reuse, 0x42, !P2 ;  /* 0x000000420000780c */ /* 0x040fe40005761670 */
[----:B-1----:R-:W-:Y:S01]  /*f3c0*/  F2FP.SATFINITE.E4M3.F32.PACK_AB_MERGE_C R9, RZ, R56, RZ ;  /* 0x00000038ff09723e */ /* 0x002fe200048070ff */
[----:B------:R0:W-:Y:S01]  /*f3d0*/  @!P1 STG.E.U8 desc[UR36][R4.64+0x38], R3 ;  /* 0x0000380304009986 */ /* 0x0001e2000c101124 */
[C---:B------:R-:W-:Y:S02]  /*f3e0*/  ISETP.LT.OR P1, PT, R0.reuse, 0x41, !P2 ;  /* 0x000000410000780c */ /* 0x040fe40005721670 */
[----:B------:R-:W-:Y:S01]  /*f3f0*/  F2FP.SATFINITE.E4M3.F32.PACK_AB_MERGE_C R85, RZ, R85, RZ ;  /* 0x00000055ff55723e */ /* 0x000fe200048070ff */
[----:B------:R1:W-:Y:S01]  /*f400*/  @!P4 STG.E.U8 desc[UR36][R6.64+0x40], R9 ;  /* 0x000040090600c986 */ /* 0x0003e2000c101124 */
[C---:B------:R-:W-:Y:S02]  /*f410*/  ISETP.LT.OR P4, PT, R0.reuse, 0x49, !P0 ;  /* 0x000000490000780c */ /* 0x040fe40004781670 */
[----:B------:R-:W-:Y:S01]  /*f420*/  F2FP.SATFINITE.E4M3.F32.PACK_AB_MERGE_C R11, RZ, R86, RZ ;  /* 0x00000056ff0b723e */ /* 0x000fe200048070ff */
[----:B------:R-:W-:Y:S01]  /*f430*/  @!P5 STG.E.U8 desc[UR36][R6.64+0x41], R57 ;  /* 0x000041390600d986 */ /* 0x000fe2000c101124 */
[----:B------:R-:W-:-:S02]  /*f440*/  ISETP.LT.OR P5, PT, R0, 0x4a, !P0 ;  /* 0x0000004a0000780c */ /* 0x000fc400047a1670 */
[----:B------:R-:W-:Y:S01]  /*f450*/  F2FP.SATFINITE.E4M3.F32.PACK_AB_MERGE_C R87, RZ, R87, RZ ;  /* 0x00000057ff57723e */ /* 0x000fe200048070ff */
[----:B------:R-:W-:Y:S01]  /*f460*/  @!P3 STG.E.U8 desc[UR36][R4.64+0x41], R59 ;  /* 0x0000413b0400b986 */ /* 0x000fe2000c101124 */
[----:B0-----:R-:W-:Y:S02]  /*f470*/  F2FP.SATFINITE.E4M3.F32.PACK_AB_MERGE_C R3, RZ, R58, RZ ;  /* 0x0000003aff03723e */ /* 0x001fe400048070ff */
[C---:B------:R-:W-:Y:S02]  /*f480*/  ISETP.LT.OR P3, PT, R0.reuse, 0x4a, !P2 ;  /* 0x0000004a0000780c */ /* 0x040fe40005761670 */
[----:B-1----:R-:W-:Y:S01]  /*f490*/  F2FP.SATFINITE.E4M3.F32.PACK_AB_MERGE_C R9, RZ, R60, RZ ;  /* 0x0000003cff09723e */ /* 0x002fe200048070ff */
[----:B------:R0:W-:Y:S01]  /*f4a0*/  @!P1 STG.E.U8 desc[UR36][R4.64+0x40], R3 ;  /* 0x0000400304009986 */ /* 0x0001e2000c101124 */
[----:B------:R-:W-:-:S03]  /*f4b0*/  ISETP.LT.OR P1, PT, R0, 0x49, !P2 ;  /* 0x000000490000780c */ /* 0x000fc60005721670 */
[----:B------:R1:W-:Y:S01]  /*f4c0*/  @!P4 STG.E.U8 desc[UR36][R6.64+0x48], R9 ;  /* 0x000048090600c986 */ /* 0x0003e2000c101124 */
[----:B------:R-:W-:-:S03]  /*f4d0*/  ISETP.LT.OR P4, PT, R0, 0x51, !P0 ;  /* 0x000000510000780c */ /* 0x000fc60004781670 */
[----:B------:R-:W-:Y:S01]  /*f4e0*/  @!P5 STG.E.U8 desc[UR36][R6.64+0x49], R61 ;  /* 0x0000493d0600d986 */ /* 0x000fe2000c101124 */
[C---:B------:R-:W-:Y:S02]  /*f4f0*/  ISETP.LT.OR P5, PT, R0.reuse, 0x52, !P0 ;  /* 0x000000520000780c */ /* 0x040fe400047a1670 */
[----:B0-----:R-:W-:Y:S01]  /*f500*/  F2FP.SATFINITE.E4M3.F32.PACK_AB_MERGE_C R3, RZ, R62, RZ ;  /* 0x0000003eff03723e */ /* 0x001fe200048070ff */
[----:B------:R-:W-:Y:S01]  /*f510*/  @!P3 STG.E.U8 desc[UR36][R4.64+0x49], R63 ;  /* 0x0000493f0400b986 */ /* 0x000fe2000c101124 */
        /* <DEDUP_REMOVED lines=37> */
[----:B------:R-:W-:Y:S02]  /*f770*/  ISETP.LT.OR P5, PT, R0, 0x71, !P0 ;  /* 0x000000710000780c */ /* 0x000fe400047a1670 */
[----:B0-----:R-:W-:Y:S02]  /*f780*/  F2FP.SATFINITE.E4M3.F32.PACK_AB_MERGE_C R3, RZ, R78, RZ ;  /* 0x0000004eff03723e */ /* 0x001fe400048070ff */
[----:B-1----:R-:W-:-:S03]  /*f790*/  F2FP.SATFINITE.E4M3.F32.PACK_AB_MERGE_C R9, RZ, R80, RZ ;  /* 0x00000050ff09723e */ /* 0x002fc600048070ff */
[----:B------:R0:W-:Y:S01]  /*f7a0*/  @!P1 STG.E.U8 desc[UR36][R4.64+0x68], R3 ;  /* 0x0000680304009986 */ /* 0x0001e2000c101124 */
[----:B------:R-:W-:-:S03]  /*f7b0*/  ISETP.LT.OR P1, PT, R0, 0x71, !P2 ;  /* 0x000000710000780c */ /* 0x000fc60005721670 */
[----:B------:R-:W-:Y:S01]  /*f7c0*/  @!P4 STG.E.U8 desc[UR36][R4.64+0x69], R79 ;  /* 0x0000694f0400c986 */ /* 0x000fe2000c101124 */
[----:B------:R-:W-:-:S03]  /*f7d0*/  ISETP.LT.OR P4, PT, R0, 0x79, !P2 ;  /* 0x000000790000780c */ /* 0x000fc60005781670 */
[----:B------:R1:W-:Y:S01]  /*f7e0*/  @!P5 STG.E.U8 desc[UR36][R6.64+0x70], R9 ;  /* 0x000070090600d986 */ /* 0x0003e2000c101124 */
[C---:B------:R-:W-:Y:S02]  /*f7f0*/  ISETP.LT.OR P5, PT, R0.reuse, 0x72, !P2 ;  /* 0x000000720000780c */ /* 0x040fe400057a1670 */
[C---:B------:R-:W-:Y:S01]  /*f800*/  ISETP.LT.OR P2, PT, R0.reuse, 0x7a, !P2 ;  /* 0x0000007a0000780c */ /* 0x040fe20005741670 */
[----:B------:R2:W-:Y:S01]  /*f810*/  @!P3 STG.E.U8 desc[UR36][R6.64+0x71], R81 ;  /* 0x000071510600b986 */ /* 0x0005e2000c101124 */
[C---:B------:R-:W-:Y:S02]  /*f820*/  ISETP.LT.OR P3, PT, R0.reuse, 0x79, !P0 ;  /* 0x000000790000780c */ /* 0x040fe40004761670 */
[----:B------:R-:W-:Y:S02]  /*f830*/  ISETP.LT.OR P0, PT, R0, 0x7a, !P0 ;  /* 0x0000007a0000780c */ /* 0x000fe40004701670 */
[----:B0-----:R-:W-:Y:S02]  /*f840*/  F2FP.SATFINITE.E4M3.F32.PACK_AB_MERGE_C R3, RZ, R82, RZ ;  /* 0x00000052ff03723e */ /* 0x001fe400048070ff */
[----:B-1----:R-:W-:-:S03]  /*f850*/  F2FP.SATFINITE.E4M3.F32.PACK_AB_MERGE_C R9, RZ, R84, RZ ;  /* 0x00000054ff09723e */ /* 0x002fc600048070ff */
[----:B------:R2:W-:Y:S04]  /*f860*/  @!P1 STG.E.U8 desc[UR36][R4.64+0x70], R3 ;  /* 0x0000700304009986 */ /* 0x0005e8000c101124 */
[----:B------:R2:W-:Y:S04]  /*f870*/  @!P5 STG.E.U8 desc[UR36][R4.64+0x71], R83 ;  /* 0x000071530400d986 */ /* 0x0005e8000c101124 */
[----:B------:R2:W-:Y:S04]  /*f880*/  @!P3 STG.E.U8 desc[UR36][R6.64+0x78], R9 ;  /* 0x000078090600b986 */ /* 0x0005e8000c101124 */
[----:B------:R2:W-:Y:S04]  /*f890*/  @!P0 STG.E.U8 desc[UR36][R6.64+0x79], R85 ;  /* 0x0000795506008986 */ /* 0x0005e8000c101124 */
[----:B------:R2:W-:Y:S04]  /*f8a0*/  @!P4 STG.E.U8 desc[UR36][R4.64+0x78], R11 ;  /* 0x0000780b0400c986 */ /* 0x0005e8000c101124 */
[----:B------:R2:W-:Y:S02]  /*f8b0*/  @!P2 STG.E.U8 desc[UR36][R4.64+0x79], R87 ;  /* 0x000079570400a986 */ /* 0x0005e4000c101124 */
.L_x_303:
[----:B------:R-:W-:Y:S05]  /*f8c0*/  BSYNC B0 ;  /* 0x0000000000007941 */ /* 0x000fea0003800000 */
.L_x_45:
[----:B------:R-:W-:Y:S01]  /*f8d0*/  ULDC UR4, c[0x0][0xc] ;  /* 0x0000030000047ab9 */ /* 0x000fe20000000800 */
[----:B------:R-:W-:Y:S01]  /*f8e0*/  ULDC UR5, c[0x0][0x10] ;  /* 0x0000040000057ab9 */ /* 0x000fe20000000800 */
[----:B0-2---:R-:W0:Y:S01]  /*f8f0*/  LDC R3, c[0x0][0x14] ;  /* 0x00000500ff037b82 */ /* 0x005e220000000800 */
[----:B------:R-:W-:Y:S01]  /*f900*/  UIMAD.WIDE.U32 UR4, UR4, UR5, URZ ;  /* 0x00000005040472a5 */ /* 0x000fe2000f8e003f */
[----:B-----5:R-:W-:Y:S01]  /*f910*/  PRMT R0, RZ, 0x7610, R0 ;  /* 0x00007610ff007816 */ /* 0x020fe20000000000 */
[----:B------:R-:W-:Y:S01]  /*f920*/  UMOV UR42, 0xffffffff ;  /* 0xffffffff002a7882 */ /* 0x000fe20000000000 */
[----:B------:R-:W-:-:S03]  /*f930*/  IMAD.MOV.U32 R22, RZ, RZ, -0x1 ;  /* 0xffffffffff167424 */ /* 0x000fc600078e00ff */
[----:B0-----:R-:W-:-:S04]  /*f940*/  IMAD.WIDE.U32 R16, R3, UR4, R16 ;  /* 0x0000000403107c25 */ /* 0x001fc8000f8e0010 */
[----:B------:R-:W-:Y:S01]  /*f950*/  IMAD R3, R3, UR5, RZ ;  /* 0x0000000503037c24 */ /* 0x000fe2000f8e02ff */
[----:B------:R-:W-:Y:S02]  /*f960*/  ULDC.64 UR4, c[0x0][0x650] ;  /* 0x0001940000047ab9 */ /* 0x000fe40000000a00 */
[----:B------:R-:W-:Y:S01]  /*f970*/  ISETP.GE.U32.AND P0, PT, R16, UR4, PT ;  /* 0x0000000410007c0c */ /* 0x000fe2000bf06070 */
[----:B------:R-:W-:-:S05]  /*f980*/  IMAD.IADD R17, R17, 0x1, R3 ;  /* 0x0000000111117824 */ /* 0x000fca00078e0203 */
[----:B------:R-:W-:-:S13]  /*f990*/  ISETP.GE.U32.AND.EX P0, PT, R17, UR5, PT, P0 ;  /* 0x0000000511007c0c */ /* 0x000fda000bf06100 */
[----:B------:R-:W-:Y:S05]  /*f9a0*/  @P0 BRA `(.L_x_304) ;  /* 0x0000000400680947 */ /* 0x000fea0003800000 */
[----:B------:R-:W0:Y:S01]  /*f9b0*/  S2R R12, SR_CTAID.X ;  /* 0x00000000000c7919 */ /* 0x000e220000002500 */
[----:B-1-3--:R-:W1:Y:S01]  /*f9c0*/  LDC.64 R10, c[0x0][0x628] ;  /* 0x00018a00ff0a7b82 */ /* 0x00ae620000000a00 */
[----:B------:R-:W-:Y:S01]  /*f9d0*/  ULDC UR4, c[0x0][0x150] ;  /* 0x0000540000047ab9 */ /* 0x000fe20000000800 */
[----:B------:R-:W-:Y:S01]  /*f9e0*/  IMAD.MOV.U32 R8, RZ, RZ, R16 ;  /* 0x000000ffff087224 */ /* 0x000fe200078e0010 */
[----:B------:R-:W2:Y:S01]  /*f9f0*/  S2R R20, SR_CTAID.Y ;  /* 0x0000000000147919 */ /* 0x000ea20000002600 */
[----:B------:R-:W-:-:S04]  /*fa00*/  IMAD.MOV.U32 R9, RZ, RZ, R17 ;  /* 0x000000ffff097224 */ /* 0x000fc800078e0011 */
[----:B------:R-:W3:Y:S08]  /*fa10*/  LDC R21, c[0x0][0x144] ;  /* 0x00005100ff157b82 */ /* 0x000ef00000000800 */
[----:B------:R-:W2:Y:S08]  /*fa20*/  LDC R0, c[0x0][0x630] ;  /* 0x00018c00ff007b82 */ /* 0x000eb00000000800 */
[----:B----4-:R-:W4:Y:S01]  /*fa30*/  LDC.64 R14, c[0x0][0x620] ;  /* 0x00018800ff0e7b82 */ /* 0x010f220000000a00 */
[----:B-1----:R-:W-:-:S04]  /*fa40*/  ISETP.NE.U32.AND P0, PT, R10, RZ, PT ;  /* 0x000000ff0a00720c */ /* 0x002fc80003f05070 */
[----:B------:R-:W-:Y:S02]  /*fa50*/  ISETP.NE.AND.EX P0, PT, R11, RZ, PT, P0 ;  /* 0x000000ff0b00720c */ /* 0x000fe40003f05300 */
[----:B0-----:R-:W-:-:S05]  /*fa60*/  I2FP.F32.U32 R3, R12 ;  /* 0x0000000c00037245 */ /* 0x001fca0000201000 */
[----:B------:R-:W-:-:S04]  /*fa70*/  FMUL R3, R3, UR4 ;  /* 0x0000000403037c20 */ /* 0x000fc80008400000 */
[----:B------:R0:W1:Y:S02]  /*fa80*/  F2I.U32.TRUNC.NTZ R19, R3 ;  /* 0x0000000300137305 */ /* 0x000064000020f000 */
[----:B--23--:R-:W-:Y:S05]  /*fa90*/  @!P0 BRA `(.L_x_305) ;  /* 0x0000000000288947 */ /* 0x00cfea0003800000 */
[----:B0-----:R-:W0:Y:S02]  /*faa0*/  LDC R3, c[0x0][0x634] ;  /* 0x00018d00ff037b82 */ /* 0x001e240000000800 */
        /* <DEDUP_REMOVED lines=9> */
.L_x_305:
[----:B------:R-:W2:Y:S01]  /*fb40*/  LDC.64 R26, c[0x0][0x640] ;  /* 0x00019000ff1a7b82 */ /* 0x000ea20000000a00 */
[-C--:B------:R-:W-:Y:S01]  /*fb50*/  SHF.R.U64 R29, R8, R0.reuse, R9 ;  /* 0x00000000081d7219 */ /* 0x080fe20000001209 */
[----:B-1----:R-:W-:Y:S01]  /*fb60*/  IMAD.MOV R19, RZ, RZ, -R19 ;  /* 0x000000ffff137224 */ /* 0x002fe200078e0a13 */
[----:B------:R-:W-:Y:S01]  /*fb70*/  SHF.R.U32.HI R0, RZ, R0, R9 ;  /* 0x00000000ff007219 */ /* 0x000fe20000011609 */
[----:B------:R-:W-:Y:S01]  /*fb80*/  ULDC UR4, c[0x0][0x154] ;  /* 0x0000550000047ab9 */ /* 0x000fe20000000800 */
[----:B0-----:R-:W-:Y:S01]  /*fb90*/  IADD3 R3, P0, RZ, -R29, RZ ;  /* 0x8000001dff037210 */ /* 0x001fe20007f1e0ff */
[----:B------:R-:W-:Y:S02]  /*fba0*/  IMAD R22, R21, R19, R12 ;  /* 0x0000001315167224 */ /* 0x000fe400078e020c */
[----:B------:R-:W0:Y:S01]  /*fbb0*/  LDC R6, c[0x0][0x618] ;  /* 0x00018600ff067b82 */ /* 0x000e220000000800 */
[----:B------:R-:W-:Y:S02]  /*fbc0*/  IMAD.MOV.U32 R7, RZ, RZ, 0x1 ;  /* 0x00000001ff077424 */ /* 0x000fe400078e00ff */
[----:B------:R-:W-:-:S04]  /*fbd0*/  IMAD.X R5, RZ, RZ, ~R0, P0 ;  /* 0x000000ffff057224 */ /* 0x000fc800000e0e00 */
[-C--:B----4-:R-:W-:Y:S01]  /*fbe0*/  IMAD R0, R5, R14.reuse, RZ ;  /* 0x0000000e05007224 */ /* 0x090fe200078e02ff */
[----:B------:R-:W1:Y:S01]  /*fbf0*/  LDC R8, c[0x0][0x608] ;  /* 0x00018200ff087b82 */ /* 0x000e620000000800 */
[----:B------:R-:W-:-:S04]  /*fc00*/  IMAD.WIDE.U32 R4, R3, R14, R16 ;  /* 0x0000000e03047225 */ /* 0x000fc800078e0010 */
[----:B------:R-:W-:Y:S01]  /*fc10*/  IMAD R3, R3, R15, R0 ;  /* 0x0000000f03037224 */ /* 0x000fe200078e0200 */
[----:B------:R-:W-:Y:S02]  /*fc20*/  I2FP.F32.U32 R0, R20 ;  /* 0x0000001400007245 */ /* 0x000fe40000201000 */
[----:B------:R-:W3:Y:S01]  /*fc30*/  LDC R24, c[0x0][0x658] ;  /* 0x00019600ff187b82 */ /* 0x000ee20000000800 */
[----:B------:R-:W-:Y:S01]  /*fc40*/  IMAD.IADD R3, R5, 0x1, R3 ;  /* 0x0000000105037824 */ /* 0x000fe200078e0203 */
[----:B--2---:R-:W-:Y:S01]  /*fc50*/  ISETP.NE.U32.AND P0, PT, R26, RZ, PT ;  /* 0x000000ff1a00720c */ /* 0x004fe20003f05070 */
[----:B------:R-:W-:Y:S01]  /*fc60*/  FMUL R0, R0, UR4 ;  /* 0x0000000400007c20 */ /* 0x000fe20008400000 */
[----:B------:R-:W-:Y:S02]  /*fc70*/  IMAD.MOV.U32 R5, RZ, RZ, -0x1 ;  /* 0xffffffffff057424 */ /* 0x000fe400078e00ff */
[----:B------:R-:W-:Y:S01]  /*fc80*/  ISETP.NE.AND.EX P0, PT, R27, RZ, PT, P0 ;  /* 0x000000ff1b00720c */ /* 0x000fe20003f05300 */
[----:B------:R2:W4:Y:S01]  /*fc90*/  F2I.U32.TRUNC.NTZ R13, R0 ;  /* 0x00000000000d7305 */ /* 0x000522000020f000 */
[----:B------:R-:W2:Y:S01]  /*fca0*/  LDC R15, c[0x0][0x148] ;  /* 0x00005200ff0f7b82 */ /* 0x000ea20000000800 */
[----:B0-----:R-:W-:-:S02]  /*fcb0*/  SHF.R.U64 R12, R4, R6, R3 ;  /* 0x00000006040c7219 */ /* 0x001fc40000001203 */
[----:B------:R-:W-:-:S05]  /*fcc0*/  SHF.R.U32.HI R3, RZ, R6, R3 ;  /* 0x00000006ff037219 */ /* 0x000fca0000011603 */
[----:B------:R-:W0:Y:S01]  /*fcd0*/  LDC R19, c[0x0][0x600] ;  /* 0x00018000ff137b82 */ /* 0x000e220000000800 */
[-CC-:B-1----:R-:W-:Y:S02]  /*fce0*/  SHF.R.U64 R10, R12, R8.reuse, R3.reuse ;  /* 0x000000080c0a7219 */ /* 0x182fe40000001203 */
[----:B------:R-:W-:-:S05]  /*fcf0*/  SHF.R.U32.HI R3, RZ, R8, R3 ;  /* 0x00000008ff037219 */ /* 0x000fca0000011603 */
[----:B------:R-:W1:Y:S01]  /*fd00*/  LDC R21, c[0x0][0x648] ;  /* 0x00019200ff157b82 */ /* 0x000e620000000800 */
[-C--:B---3--:R-:W-:Y:S02]  /*fd10*/  SHF.L.U32 R4, R5, R24.reuse, RZ ;  /* 0x0000001805047219 */ /* 0x088fe400000006ff */
[-CC-:B------:R-:W-:Y:S02]  /*fd20*/  SHF.R.U64 R14, R10, R24.reuse, R3.reuse ;  /* 0x000000180a0e7219 */ /* 0x180fe40000001203 */
[----:B------:R-:W-:Y:S02]  /*fd30*/  SHF.R.U32.HI R5, RZ, R24, R3 ;  /* 0x00000018ff057219 */ /* 0x000fe40000011603 */
[----:B------:R-:W-:Y:S01]  /*fd40*/  LOP3.LUT R23, RZ, R4, RZ, 0x33, !PT ;  /* 0x00000004ff177212 */ /* 0x000fe200078e33ff */
[----:B------:R-:W3:Y:S01]  /*fd50*/  LDC R25, c[0x0][0x638] ;  /* 0x00018e00ff197b82 */ /* 0x000ee20000000800 */
[----:B------:R-:W-:Y:S01]  /*fd60*/  SHF.L.U32 R24, R7, R24, RZ ;  /* 0x0000001807187219 */ /* 0x000fe200000006ff */
[----:B------:R-:W-:-:S06]  /*fd70*/  IMAD.MOV.U32 R4, RZ, RZ, R14 ;  /* 0x000000ffff047224 */ /* 0x000fcc00078e000e */
[----:B------:R-:W0:Y:S01]  /*fd80*/  LDC R28, c[0x0][0x610] ;  /* 0x00018400ff1c7b82 */ /* 0x000e220000000800 */
[----:B----4-:R-:W-:Y:S05]  /*fd90*/  @!P0 BRA `(.L_x_306) ;  /* 0x0000000000288947 */ /* 0x010fea0003800000 */
[----:B------:R-:W4:Y:S02]  /*fda0*/  LDC R3, c[0x0][0x64c] ;  /* 0x00019300ff037b82 */ /* 0x000f240000000800 */
[----:B----4-:R-:W-:-:S05]  /*fdb0*/  IADD3 R3, P0, R14, R3, RZ ;  /* 0x000000030e037210 */ /* 0x010fca0007f1e0ff */
        /* <DEDUP_REMOVED lines=8> */
.L_x_306:
[----:B------:R-:W-:Y:S01]  /*fe40*/  ISETP.NE.AND P0, PT, R2, 0x1, PT ;  /* 0x000000010200780c */ /* 0x000fe20003f05270 */
[----:B------:R-:W-:Y:S01]  /*fe50*/  IMAD.MOV R13, RZ, RZ, -R13 ;  /* 0x000000ffff0d7224 */ /* 0x000fe200078e0a0d */
[----:B-12---:R-:W-:Y:S01]  /*fe60*/  SHF.R.U64 R0, R4, R21, R5 ;  /* 0x0000001504007219 */ /* 0x006fe20000001205 */
[----:B0-----:R-:W-:Y:S01]  /*fe70*/  VIADD R5, R19, 0xffffffff ;  /* 0xffffffff13057836 */ /* 0x001fe20000000000 */
[----:B------:R-:W-:Y:S02]  /*fe80*/  LOP3.LUT R23, R10, R23, RZ, 0xc0, !PT ;  /* 0x000000170a177212 */ /* 0x000fe400078ec0ff */
[----:B------:R-:W-:Y:S01]  /*fe90*/  R2UR UR42, R29 ;  /* 0x000000001d2a72ca */ /* 0x000fe200000e0000 */
[----:B------:R-:W-:Y:S01]  /*fea0*/  IMAD.MOV R3, RZ, RZ, -R0 ;  /* 0x000000ffff037224 */ /* 0x000fe200078e0a00 */
[----:B------:R-:W-:Y:S01]  /*feb0*/  LOP3.LUT R5, R12, R5, RZ, 0xc0, !PT ;  /* 0x000000050c057212 */ /* 0x000fe200078ec0ff */
[----:B------:R-:W-:Y:S02]  /*fec0*/  IMAD R23, R24, R0, R23 ;  /* 0x0000000018177224 */ /* 0x000fe400078e0217 */
[----:B---3--:R-:W-:-:S02]  /*fed0*/  IMAD R0, R3, R25, R14 ;  /* 0x0000001903007224 */ /* 0x008fc400078e020e */
[----:B------:R-:W-:Y:S02]  /*fee0*/  @P0 IMAD R22, R15, R13, R20 ;  /* 0x0000000d0f160224 */ /* 0x000fe400078e0214 */
[----:B------:R-:W-:Y:S02]  /*fef0*/  IMAD R0, R0, R19, R5 ;  /* 0x0000001300007224 */ /* 0x000fe400078e0205 */
[----:B------:R-:W-:Y:S02]  /*ff00*/  IMAD R23, R23, R28, R22 ;  /* 0x0000001c17177224 */ /* 0x000fe400078e0216 */
[----:B------:R-:W-:-:S03]  /*ff10*/  IMAD.MOV.U32 R3, RZ, RZ, 0x1 ;  /* 0x00000001ff037424 */ /* 0x000fc600078e00ff */
[----:B------:R-:W-:Y:S02]  /*ff20*/  SEL R22, R0, R23, !P0 ;  /* 0x0000001700167207 */ /* 0x000fe40004000000 */
[----:B------:R-:W-:Y:S02]  /*ff30*/  SEL R23, R23, R0, !P0 ;  /* 0x0000000017177207 */ /* 0x000fe40004000000 */
[----:B------:R-:W-:-:S07]  /*ff40*/  PRMT R0, R3, 0x7610, R0 ;  /* 0x0000761003007816 */ /* 0x000fce0000000000 */
.L_x_304:
[----:B------:R-:W-:-:S13]  /*ff50*/  LOP3.LUT P0, RZ, R0, 0xff, RZ, 0xc0, !PT ;  /* 0x000000ff00ff7812 */ /* 0x000fda000780c0ff */
[----:B------:R-:W-:Y:S05]  /*ff60*/  @P0 BRA `(.L_x_307) ;  /* 0xffffff1000080947 */ /* 0x000fea000383ffff */
[----:B------:R-:W-:Y:S05]  /*ff70*/  EXIT ;  /* 0x000000000000794d */ /* 0x000fea0003800000 */
.L_x_3:
[----:B0-----:R-:W-:Y:S01]  /*ff80*/  ULDC.64 UR4, c[0x0][0x650] ;  /* 0x0001940000047ab9 */ /* 0x001fe20000000a00 */
[----:B------:R-:W-:Y:S01]  /*ff90*/  PRMT R3, RZ, 0x7610, R3 ;  /* 0x00007610ff037816 */ /* 0x000fe20000000003 */
[----:B------:R-:W-:Y:S01]  /*ffa0*/  IMAD.MOV.U32 R19, RZ, RZ, -0x1 ;  /* 0xffffffffff137424 */ /* 0x000fe200078e00ff */
[----:B------:R-:W-:Y:S01]  /*ffb0*/  ISETP.GE.U32.AND P0, PT, R16, UR4, PT ;  /* 0x0000000410007c0c */ /* 0x000fe2000bf06070 */
[----:B------:R-:W-:Y:S02]  /*ffc0*/  IMAD.MOV.U32 R22, RZ, RZ, -0x1 ;  /* 0xffffffffff167424 */ /* 0x000fe400078e00ff */
        /* <DEDUP_REMOVED lines=21> */
.L_x_309:
        /* <DEDUP_REMOVED lines=17> */
[----:B------:R-:W-:-:S03]  /*10230*/  IMAD.MOV.U32 R7, RZ, RZ, 0x1 ;  /* 0x00000001ff077424 */ /* 0x000fc600078e00ff */
[----:B0-----:R-:W-:Y:S02]  /*10240*/  SHF.R.U64 R10, R6, R12, R3 ;  /* 0x0000000c060a7219 */ /* 0x001fe40000001203 */
[----:B------:R-:W-:Y:S02]  /*10250*/  I2FP.F32.U32 R6, R0 ;  /* 0x0000000000067245 */ /* 0x000fe40000201000 */
[----:B------:R-:W0:Y:S01]  /*10260*/  LDC R8, c[0x0][0x658] ;  /* 0x00019600ff087b82 */ /* 0x000e220000000800 */
[----:B-1----:R-:W-:Y:S01]  /*10270*/  ISETP.NE.U32.AND P0, PT, R24, RZ, PT ;  /* 0x000000ff1800720c */ /* 0x002fe20003f05070 */
[----:B---3--:R-:W-:Y:S02]  /*10280*/  IMAD.MOV R5, RZ, RZ, -R9 ;  /* 0x000000ffff057224 */ /* 0x008fe400078e0a09 */
[----:B------:R-:W-:Y:S01]  /*10290*/  FMUL R6, R6, UR4 ;  /* 0x0000000406067c20 */ /* 0x000fe20008400000 */
[----:B------:R-:W-:Y:S02]  /*102a0*/  SHF.R.U32.HI R3, RZ, R12, R3 ;  /* 0x0000000cff037219 */ /* 0x000fe40000011603 */
[----:B------:R-:W-:Y:S01]  /*102b0*/  ISETP.NE.AND.EX P0, PT, R25, RZ, PT, P0 ;  /* 0x000000ff1900720c */ /* 0x000fe20003f05300 */
[----:B------:R1:W3:Y:S01]  /*102c0*/  F2I.U32.TRUNC.NTZ R13, R6 ;  /* 0x00000006000d7305 */ /* 0x0002e2000020f000 */
[----:B------:R-:W1:Y:S01]  /*102d0*/  LDC R15, c[0x0][0x148] ;  /* 0x00005200ff0f7b82 */ /* 0x000e620000000800 */
[----:B--2---:R-:W-:-:S02]  /*102e0*/  IMAD R22, R11, R5, R4 ;  /* 0x000000050b167224 */ /* 0x004fc400078e0204 */
[----:B------:R-:W-:-:S05]  /*102f0*/  IMAD.MOV.U32 R5, RZ, RZ, -0x1 ;  /* 0xffffffffff057424 */ /* 0x000fca00078e00ff */
[----:B------:R-:W2:Y:S01]  /*10300*/  LDC R20, c[0x0][0x600] ;  /* 0x00018000ff147b82 */ /* 0x000ea20000000800 */
[-CC-:B----4-:R-:W-:Y:S02]  /*10310*/  SHF.R.U64 R12, R10, R14.reuse, R3.reuse ;  /* 0x0000000e0a0c7219 */ /* 0x190fe40000001203 */
[----:B------:R-:W-:-:S05]  /*10320*/  SHF.R.U32.HI R3, RZ, R14, R3 ;  /* 0x0000000eff037219 */ /* 0x000fca0000011603 */
[----:B------:R-:W4:Y:S01]  /*10330*/  LDC R19, c[0x0][0x648] ;  /* 0x00019200ff137b82 */ /* 0x000f220000000800 */
[-C--:B0-----:R-:W-:Y:S02]  /*10340*/  SHF.L.U32 R4, R5, R8.reuse, RZ ;  /* 0x0000000805047219 */ /* 0x081fe400000006ff */
[--C-:B------:R-:W-:Y:S02]  /*10350*/  SHF.R.U64 R14, R12, R8, R3.reuse ;  /* 0x000000080c0e7219 */ /* 0x100fe40000001203 */
[----:B------:R-:W-:Y:S02]  /*10360*/  LOP3.LUT R27, RZ, R4, RZ, 0x33, !PT ;  /* 0x00000004ff1b7212 */ /* 0x000fe400078e33ff */
[-C--:B------:R-:W-:Y:S01]  /*10370*/  SHF.R.U32.HI R5, RZ, R8.reuse, R3 ;  /* 0x00000008ff057219 */ /* 0x080fe20000011603 */
[----:B------:R-:W0:Y:S01]  /*10380*/  LDC R21, c[0x0][0x638] ;  /* 0x00018e00ff157b82 */ /* 0x000e220000000800 */
[----:B------:R-:W-:Y:S01]  /*10390*/  SHF.L.U32 R26, R7, R8, RZ ;  /* 0x00000008071a7219 */ /* 0x000fe200000006ff */
[----:B------:R-:W-:-:S06]  /*103a0*/  IMAD.MOV.U32 R4, RZ, RZ, R14 ;  /* 0x000000ffff047224 */ /* 0x000fcc00078e000e */
[----:B------:R-:W0:Y:S01]  /*103b0*/  LDC R28, c[0x0][0x610] ;  /* 0x00018400ff1c7b82 */ /* 0x000e220000000800 */
[----:B-1-3--:R-:W-:Y:S05]  /*103c0*/  @!P0 BRA `(.L_x_310) ;  /* 0x0000000000288947 */ /* 0x00afea0003800000 */
[----:B------:R-:W1:Y:S02]  /*103d0*/  LDC R3, c[0x0][0x64c] ;  /* 0x00019300ff037b82 */ /* 0x000e640000000800 */
[----:B-1----:R-:W-:-:S05]  /*103e0*/  IADD3 R3, P0, R14, R3, RZ ;  /* 0x000000030e037210 */ /* 0x002fca0007f1e0ff */
        /* <DEDUP_REMOVED lines=8> */
.L_x_310:
[----:B------:R-:W-:Y:S01]  /*10470*/  ISETP.NE.AND P0, PT, R2, 0x1, PT ;  /* 0x000000010200780c */ /* 0x000fe20003f05270 */
[----:B--2---:R-:W-:Y:S01]  /*10480*/  VIADD R7, R20, 0xffffffff ;  /* 0xffffffff14077836 */ /* 0x004fe20000000000 */
[----:B----4-:R-:W-:Y:S01]  /*10490*/  SHF.R.U64 R4, R4, R19, R5 ;  /* 0x0000001304047219 */ /* 0x010fe20000001205 */
[----:B------:R-:W-:Y:S01]  /*104a0*/  IMAD.MOV R13, RZ, RZ, -R13 ;  /* 0x000000ffff0d7224 */ /* 0x000fe200078e0a0d */
[----:B------:R-:W-:Y:S02]  /*104b0*/  LOP3.LUT R3, R12, R27, RZ, 0xc0, !PT ;  /* 0x0000001b0c037212 */ /* 0x000fe400078ec0ff */
[----:B------:R-:W-:Y:S01]  /*104c0*/  LOP3.LUT R7, R10, R7, RZ, 0xc0, !PT ;  /* 0x000000070a077212 */ /* 0x000fe200078ec0ff */
[----:B------:R-:W-:Y:S02]  /*104d0*/  IMAD.MOV R5, RZ, RZ, -R4 ;  /* 0x000000ffff057224 */ /* 0x000fe400078e0a04 */
[----:B------:R-:W-:-:S04]  /*104e0*/  IMAD R3, R26, R4, R3 ;  /* 0x000000041a037224 */ /* 0x000fc800078e0203 */
[----:B------:R-:W-:Y:S02]  /*104f0*/  @P0 IMAD R22, R15, R13, R0 ;  /* 0x0000000d0f160224 */ /* 0x000fe400078e0200 */
[----:B0-----:R-:W-:Y:S02]  /*10500*/  IMAD R0, R5, R21, R14 ;  /* 0x0000001505007224 */ /* 0x001fe400078e020e */
[----:B------:R-:W-:Y:S02]  /*10510*/  IMAD R19, R3, R28, R22 ;  /* 0x0000001c03137224 */ /* 0x000fe400078e0216 */
[----:B------:R-:W-:Y:S02]  /*10520*/  IMAD R0, R0, R20, R7 ;  /* 0x0000001400007224 */ /* 0x000fe400078e0207 */
[----:B------:R-:W-:-:S03]  /*10530*/  IMAD.MOV.U32 R3, RZ, RZ, 0x1 ;  /* 0x00000001ff037424 */ /* 0x000fc600078e00ff */
[----:B------:R-:W-:Y:S02]  /*10540*/  SEL R22, R0, R19, !P0 ;  /* 0x0000001300167207 */ /* 0x000fe40004000000 */
[----:B------:R-:W-:-:S07]  /*10550*/  SEL R19, R19, R0, !P0 ;  /* 0x0000000013137207 */ /* 0x000fce0004000000 */
.L_x_308:
[----:B------:R-:W-:-:S08]  /*10560*/  NOP ;  /* 0x0000000000007918 */ /* 0x000fd00000000000 */
[----:B------:R-:W0:-:S00]  /*10570*/  USETMAXREG.DEALLOC.CTAPOOL 0x28 ;  /* 0x00000028000079c8 */ /* 0x000e0000080e0500 */
[----:B------:R-:W-:-:S13]  /*10580*/  ISETP.NE.AND P0, PT, RZ, UR8, PT ;  /* 0x00000008ff007c0c */ /* 0x000fda000bf05270 */
[----:B------:R-:W-:Y:S05]  /*10590*/  @P0 EXIT ;  /* 0x000000000000094d */ /* 0x000fea0003800000 */
[----:B0-----:R-:W-:Y:S01]  /*105a0*/  LOP3.LUT P0, RZ, R3, 0xff, RZ, 0xc0, !PT ;  /* 0x000000ff03ff7812 */ /* 0x001fe2000780c0ff */
[----:B------:R-:W-:Y:S02]  /*105b0*/  IMAD.MOV.U32 R24, RZ, RZ, 0x1 ;  /* 0x00000001ff187424 */ /* 0x000fe400078e00ff */
[----:B------:R-:W-:-:S10]  /*105c0*/  IMAD.MOV.U32 R25, RZ, RZ, RZ ;  /* 0x000000ffff197224 */ /* 0x000fd400078e00ff */
[----:B------:R-:W-:Y:S05]  /*105d0*/  @!P0 BRA `(.L_x_311) ;  /* 0x0000001000048947 */ /* 0x000fea0003800000 */
[----:B------:R-:W-:Y:S01]  /*105e0*/  ULDC UR5, c[0x0][0x28c] ;  /* 0x0000a30000057ab9 */ /* 0x000fe20000000800 */
[----:B------:R-:W-:Y:S01]  /*105f0*/  ULDC UR42, c[0x0][0x658] ;  /* 0x00019600002a7ab9 */ /* 0x000fe20000000800 */
[----:B------:R-:W-:Y:S01]  /*10600*/  UMOV UR6, 0xffffffff ;  /* 0xffffffff00067882 */ /* 0x000fe20000000000 */
[----:B------:R-:W-:Y:S01]  /*10610*/  UIADD3 UR7, UR5, 0x7f, URZ ;  /* 0x0000007f05077890 */ /* 0x000fe2000fffe03f */
[C---:B------:R-:W-:Y:S01]  /*10620*/  LOP3.LUT P1, RZ, R18.reuse, 0x7f, RZ, 0xc0, !PT ;  /* 0x0000007f12ff7812 */ /* 0x040fe2000782c0ff */
[----:B------:R-:W-:Y:S01]  /*10630*/  UMOV UR8, 0x1 ;  /* 0x0000000100087882 */ /* 0x000fe20000000000 */
[----:B------:R-:W-:Y:S01]  /*10640*/  USHF.L.U32 UR6, UR6, UR42, URZ ;  /* 0x0000002a06067299 */ /* 0x000fe2000800063f */
[----:B------:R-:W-:Y:S01]  /*10650*/  LOP3.LUT P0, RZ, R18, 0x1f, RZ, 0xc0, !PT ;  /* 0x0000001f12ff7812 */ /* 0x000fe2000780c0ff */
[----:B------:R-:W-:Y:S01]  /*10660*/  USHF.L.U32 UR42, UR8, UR42, URZ ;  /* 0x0000002a082a7299 */ /* 0x000fe2000800063f */
[----:B------:R-:W-:Y:S01]  /*10670*/  BSSY B7, `(.L_x_311) ;  /* 0x00000f7000077945 */ /* 0x000fe20003800000 */
[----:B------:R-:W-:Y:S01]  /*10680*/  USHF.R.S32.HI UR8, URZ, 0x1f, UR7 ;  /* 0x0000001f3f087899 */ /* 0x000fe20008011407 */
[----:B------:R-:W-:Y:S01]  /*10690*/  PLOP3.LUT P0, PT, P0, P1, PT, 0x8a, 0x0 ;  /* 0x000000000000781c */ /* 0x000fe20000703172 */
[----:B------:R-:W-:Y:S01]  /*106a0*/  ULDC UR4, c[0x0][0xc] ;  /* 0x0000030000047ab9 */ /* 0x000fe20000000800 */
[----:B------:R-:W-:Y:S01]  /*106b0*/  ULDC UR5, c[0x0][0x10] ;  /* 0x0000040000057ab9 */ /* 0x000fe20000000800 */
[----:B------:R-:W-:Y:S01]  /*106c0*/  ULEA.HI UR8, UR8, UR7, URZ, 0x7 ;  /* 0x0000000708087291 */ /* 0x000fe2000f8f383f */
[----:B------:R-:W-:Y:S01]  /*106d0*/  P2R R0, PR, RZ, 0x2 ;  /* 0x00000002ff007803 */ /* 0x000fe20000000000 */
[----:B------:R-:W-:Y:S01]  /*106e0*/  UIMAD.WIDE.U32 UR4, UR4, UR5, URZ ;  /* 0x00000005040472a5 */ /* 0x000fe2000f8e003f */
[----:B------:R-:W-:Y:S01]  /*106f0*/  IMAD.MOV.U32 R26, RZ, RZ, 0x1 ;  /* 0x00000001ff1a7424 */ /* 0x000fe200078e00ff */
[----:B------:R-:W-:Y:S01]  /*10700*/  ULOP3.LUT UR43, URZ, UR6, URZ, 0x33, !UPT ;  /* 0x000000063f2b7292 */ /* 0x000fe2000f8e333f */
[----:B------:R-:W-:Y:S01]  /*10710*/  P2R R28, PR, RZ, 0x1 ;  /* 0x00000001ff1c7803 */ /* 0x000fe20000000000 */
[----:B------:R-:W-:Y:S01]  /*10720*/  USHF.R.S32.HI UR44, URZ, 0x7, UR8 ;  /* 0x000000073f2c7899 */ /* 0x000fe20008011408 */
[----:B------:R-:W-:Y:S01]  /*10730*/  IMAD.MOV.U32 R24, RZ, RZ, 0x1 ;  /* 0x00000001ff187424 */ /* 0x000fe200078e00ff */
[----:B------:R-:W-:Y:S01]  /*10740*/  ULDC UR6, c[0x0][0x14] ;  /* 0x0000050000067ab9 */ /* 0x000fe20000000800 */
[----:B------:R-:W-:Y:S01]  /*10750*/  IMAD.MOV.U32 R25, RZ, RZ, RZ ;  /* 0x000000ffff197224 */ /* 0x000fe200078e00ff */
[----:B------:R-:W-:-:S02]  /*10760*/  UIMAD.WIDE.U32 UR38, UR4, UR6, URZ ;  /* 0x00000006042672a5 */ /* 0x000fc4000f8e003f */
[----:B------:R-:W-:Y:S01]  /*10770*/  UIMAD UR45, UR5, UR6, URZ ;  /* 0x00000006052d72a4 */ /* 0x000fe2000f8e023f */
[----:B------:R-:W-:Y:S01]  /*10780*/  ULDC UR41, c[0x0][0x600] ;  /* 0x0001800000297ab9 */ /* 0x000fe20000000800 */
[----:B------:R-:W-:Y:S02]  /*10790*/  ULOP3.LUT UR46, UR40, 0x2, URZ, 0xfc, !UPT ;  /* 0x00000002282e7892 */ /* 0x000fe4000f8efc3f */
[----:B------:R-:W-:Y:S02]  /*107a0*/  UIADD3 UR41, UR41, -0x1, URZ ;  /* 0xffffffff29297890 */ /* 0x000fe4000fffe03f */
[----:B------:R-:W-:Y:S02]  /*107b0*/  UIADD3 UR45, UR39, UR45, URZ ;  /* 0x0000002d272d7290 */ /* 0x000fe4000fffe03f */
[----:B------:R-:W-:Y:S01]  /*107c0*/  UIADD3 UR47, UR44, 0x1, URZ ;  /* 0x000000012c2f7890 */ /* 0x000fe2000fffe03f */
[----:B------:R-:W-:-:S11]  /*107d0*/  ULDC.64 UR36, c[0x0][0x198] ;  /* 0x0000660000247ab9 */ /* 0x000fd60000000a00 */
.L_x_325:
[----:B------:R-:W-:-:S03]  /*107e0*/  UMOV UR4, 0xffffffff ;  /* 0xffffffff00047882 */ /* 0x000fc60000000000 */
[----:B------:R-:W-:Y:S05]  /*107f0*/  BRA.DIV UR4, `(.L_x_312) ;  /* 0x0000001204d07947 */ /* 0x000fea000b800000 */
[----:B------:R-:W-:-:S13]  /*10800*/  ELECT P6, URZ, PT ;  /* 0x00000000003f782f */ /* 0x000fda00038c0000 */
.L_x_344:
[----:B------:R-:W-:Y:S04]  /*10810*/  BSSY B6, `(.L_x_313) ;  /* 0x0000069000067945 */ /* 0x000fe80003800000 */
[----:B------:R-:W-:Y:S05]  /*10820*/  @!P6 BRA `(.L_x_314) ;  /* 0x00000004009ce947 */ /* 0x000fea0003800000 */
[----:B------:R-:W0:Y:S01]  /*10830*/  S2R R0, SR_CgaCtaId ;  /* 0x0000000000007919 */ /* 0x000e220000008800 */
[----:B------:R-:W-:-:S04]  /*10840*/  MOV R27, 0x400 ;  /* 0x00000400001b7802 */ /* 0x000fc80000000f00 */
[----:B0-----:R-:W-:-:S05]  /*10850*/  LEA R27, R0, R27, 0x18 ;  /* 0x0000001b001b7211 */ /* 0x001fca00078ec0ff */
[----:B------:R-:W-:-:S05]  /*10860*/  VIADD R0, R27, 0x800 ;  /* 0x000008001b007836 */ /* 0x000fca0000000000 */
[----:B------:R-:W-:-:S13]  /*10870*/  LOP3.LUT P0, RZ, R0, 0x3ff, RZ, 0xc0, !PT ;  /* 0x000003ff00ff7812 */ /* 0x000fda000780c0ff */
[----:B------:R-:W-:Y:S05]  /*10880*/  @!P0 BRA `(.L_x_315) ;  /* 0x0000000000408947 */ /* 0x000fea0003800000 */
[----:B------:R-:W-:Y:S01]  /*10890*/  MOV R14, 0x0 ;  /* 0x00000000000e7802 */ /* 0x000fe20000000f00 */
[----:B------:R-:W-:Y:S01]  /*108a0*/  ULDC.64 UR4, c[0x4][0x78] ;  /* 0x01001e0000047ab9 */ /* 0x000fe20000000a00 */
[----:B------:R-:W-:Y:S01]  /*108b0*/  ULDC.64 UR6, c[0x4][0x8] ;  /* 0x0100020000067ab9 */ /* 0x000fe20000000a00 */
[----:B------:R-:W-:Y:S02]  /*108c0*/  IMAD.U32 R4, RZ, RZ, UR4 ;  /* 0x00000004ff047e24 */ /* 0x000fe4000f8e00ff */
[----:B------:R-:W-:Y:S01]  /*108d0*/  IMAD.U32 R5, RZ, RZ, UR5 ;  /* 0x00000005ff057e24 */ /* 0x000fe2000f8e00ff */
[----:B------:R-:W0:Y:S01]  /*108e0*/  LDC.64 R14, c[0x4][R14] ;  /* 0x010000000e0e7b82 */ /* 0x000e220000000a00 */
[----:B------:R-:W-:Y:S01]  /*108f0*/  ULDC.64 UR4, c[0x4][0x80] ;  /* 0x0100200000047ab9 */ /* 0x000fe20000000a00 */
[----:B------:R-:W-:Y:S02]  /*10900*/  IMAD.U32 R10, RZ, RZ, UR6 ;  /* 0x00000006ff0a7e24 */ /* 0x000fe4000f8e00ff */
[----:B------:R-:W-:-:S02]  /*10910*/  IMAD.U32 R6, RZ, RZ, UR4 ;  /* 0x00000004ff067e24 */ /* 0x000fc4000f8e00ff */
[----:B------:R-:W-:Y:S02]  /*10920*/  IMAD.U32 R7, RZ, RZ, UR5 ;  /* 0x00000005ff077e24 */ /* 0x000fe4000f8e00ff */
[----:B------:R-:W-:Y:S02]  /*10930*/  IMAD.U32 R11, RZ, RZ, UR7 ;  /* 0x00000007ff0b7e24 */ /* 0x000fe4000f8e00ff */
[----:B------:R-:W-:Y:S02]  /*10940*/  IMAD.MOV.U32 R8, RZ, RZ, 0x70 ;  /* 0x00000070ff087424 */ /* 0x000fe400078e00ff */
[----:B------:R-:W-:Y:S02]  /*10950*/  IMAD.MOV.U32 R12, RZ, RZ, 0x1 ;  /* 0x00000001ff0c7424 */ /* 0x000fe400078e00ff */
[----:B------:R-:W-:-:S07]  /*10960*/  IMAD.MOV.U32 R13, RZ, RZ, RZ ;  /* 0x000000ffff0d7224 */ /* 0x000fce00078e00ff */
[----:B------:R-:W-:-:S07]  /*10970*/  LEPC R20, `(.L_x_315) ;  /* 0x000000001014794e */ /* 0x000fce0000000000 */
[----:B0-----:R-:W-:Y:S05]  /*10980*/  CALL.ABS.NOINC R14 ;  /* 0x000000000e007343 */ /* 0x001fea0003c00000 */
.L_x_315:
        /* <DEDUP_REMOVED lines=19> */
.L_x_316:
[----:B------:R-:W0:Y:S02]  /*10ac0*/  LDC R0, c[0x0][0x28c] ;  /* 0x0000a300ff007b82 */ /* 0x000e240000000800 */
[----:B0-----:R-:W-:-:S13]  /*10ad0*/  ISETP.GE.AND P0, PT, R0, 0x1, PT ;  /* 0x000000010000780c */ /* 0x001fda0003f06270 */
[----:B------:R-:W-:Y:S05]  /*10ae0*/  @!P0 BRA `(.L_x_314) ;  /* 0x0000000000ec8947 */ /* 0x000fea0003800000 */
[----:B------:R-:W-:Y:S02]  /*10af0*/  IMAD.SHL.U32 R19, R19, 0x100, RZ ;  /* 0x0000010013137824 */ /* 0x000fe400078e00ff */
[----:B------:R-:W-:Y:S02]  /*10b00*/  IMAD.SHL.U32 R22, R22, 0x80, RZ ;  /* 0x0000008016167824 */ /* 0x000fe400078e00ff */
[----:B------:R-:W-:Y:S02]  /*10b10*/  IMAD.MOV.U32 R7, RZ, RZ, RZ ;  /* 0x000000ffff077224 */ /* 0x000fe400078e00ff */
[----:B------:R-:W-:Y:S02]  /*10b20*/  IMAD.U32 R8, RZ, RZ, UR47 ;  /* 0x0000002fff087e24 */ /* 0x000fe4000f8e00ff */
[----:B------:R-:W-:Y:S02]  /*10b30*/  IMAD.MOV.U32 R0, RZ, RZ, R24 ;  /* 0x000000ffff007224 */ /* 0x000fe400078e0018 */
[----:B------:R-:W-:-:S02]  /*10b40*/  IMAD.MOV.U32 R4, RZ, RZ, R25 ;  /* 0x000000ffff047224 */ /* 0x000fc400078e0019 */
[----:B------:R-:W-:-:S07]  /*10b50*/  VIADD R9, R19, 0x80 ;  /* 0x0000008013097836 */ /* 0x000fce0000000000 */
.L_x_320:
[----:B------:R-:W-:Y:S01]  /*10b60*/  IMAD R6, R4, 0x8, R27 ;  /* 0x0000000804067824 */ /* 0x000fe200078e021b */
[----:B------:R-:W-:Y:S02]  /*10b70*/  SHF.L.U32 R3, R0, 0x1f, RZ ;  /* 0x0000001f00037819 */ /* 0x000fe400000006ff */
[----:B------:R-:W-:Y:S02]  /*10b80*/  LOP3.LUT P1, RZ, R18, 0x7f, RZ, 0xc0, !PT ;  /* 0x0000007f12ff7812 */ /* 0x000fe4000782c0ff */
[----:B------:R-:W0:Y:S11]  /*10b90*/  SYNCS.PHASECHK.TRANS64.TRYWAIT P0, [R6+URZ+0x20], R3 ;  /* 0x00002003060075a7 */ /* 0x000e36000800017f */
[----:B------:R-:W1:Y:S01]  /*10ba0*/  @!P1 LDC R5, c[0x0][0x500] ;  /* 0x00014000ff059b82 */ /* 0x000e620000000800 */
[----:B0-----:R-:W-:Y:S05]  /*10bb0*/  @!P0 BRA `(.L_x_317) ;  /* 0x0000001000008947 */ /* 0x001fea0003800000 */
.L_x_345:
[----:B------:R-:W-:Y:S01]  /*10bc0*/  LOP3.LUT P0, RZ, R18, 0x7f, RZ, 0xc0, !PT ;  /* 0x0000007f12ff7812 */ /* 0x000fe2000780c0ff */
[----:B------:R-:W-:-:S04]  /*10bd0*/  UPRMT UR4, UR46, 0x9910, URZ ;  /* 0x000099102e047896 */ /* 0x000fc8000800003f */
[----:B------:R-:W-:-:S08]  /*10be0*/  UISETP.NE.AND UP0, UPT, UR4, 0x2, UPT ;  /* 0x000000020400788c */ /* 0x000fd0000bf05270 */
[----:B-1----:R1:W-:Y:S01]  /*10bf0*/  @!P0 SYNCS.ARRIVE.TRANS64 RZ, [R6+URZ], R5 ;  /* 0x0000000506ff89a7 */ /* 0x0023e2000800003f */
[----:B------:R-:W-:-:S13]  /*10c00*/  PLOP3.LUT P0, PT, PT, PT, UP0, 0x80, 0x0 ;  /* 0x000000000000781c */ /* 0x000fda0003f0f008 */
[----:B-1----:R-:W-:Y:S05]  /*10c10*/  @P0 BRA `(.L_x_318) ;  /* 0x0000000000040947 */ /* 0x002fea0003800000 */
[----:B------:R-:W-:Y:S01]  /*10c20*/  BPT.TRAP 0x1 ;  /* 0x000000040000795c */ /* 0x000fe20000300000 */
.L_x_318:
[----:B------:R-:W-:-:S13]  /*10c30*/  ISETP.NE.AND P0, PT, R28, RZ, PT ;  /* 0x000000ff1c00720c */ /* 0x000fda0003f05270 */
[----:B------:R-:W-:Y:S05]  /*10c40*/  @P0 BRA `(.L_x_319) ;  /* 0x0000000000040947 */ /* 0x000fea0003800000 */
[----:B------:R-:W-:Y:S01]  /*10c50*/  BPT.TRAP 0x1 ;  /* 0x000000040000795c */ /* 0x000fe20000300000 */
.L_x_319:
[--C-:B0-----:R-:W-:Y:S01]  /*10c60*/  IMAD R3, R4, 0x8000, R27.reuse ;  /* 0x0000800004037824 */ /* 0x101fe200078e021b */
[----:B------:R-:W-:Y:S01]  /*10c70*/  R2UR UR9, R6 ;  /* 0x00000000060972ca */ /* 0x000fe200000e0000 */
[----:B------:R-:W-:Y:S01]  /*10c80*/  UIADD3 UR4, UP0, UR36, 0xf0, URZ ;  /* 0x000000f024047890 */ /* 0x000fe2000ff1e03f */
[----:B------:R-:W-:Y:S01]  /*10c90*/  R2UR UR10, R19 ;  /* 0x00000000130a72ca */ /* 0x000fe200000e0000 */
[----:B------:R-:W-:Y:S01]  /*10ca0*/  VIADD R8, R8, 0xffffffff ;  /* 0xffffffff08087836 */ /* 0x000fe20000000000 */
[----:B------:R-:W-:Y:S01]  /*10cb0*/  R2UR UR8, R3 ;  /* 0x00000000030872ca */ /* 0x000fe200000e0000 */
[C---:B------:R-:W-:Y:S01]  /*10cc0*/  IMAD R3, R4.reuse, 0x4000, R27 ;  /* 0x0000400004037824 */ /* 0x040fe200078e021b */
[----:B------:R-:W-:Y:S01]  /*10cd0*/  R2UR UR11, R7 ;  /* 0x00000000070b72ca */ /* 0x000fe200000e0000 */
[----:B------:R-:W-:Y:S01]  /*10ce0*/  UIADD3.X UR5, URZ, UR37, URZ, UP0, !UPT ;  /* 0x000000253f057290 */ /* 0x000fe200087fe43f */
[----:B------:R-:W-:Y:S01]  /*10cf0*/  R2UR UR12, R23 ;  /* 0x00000000170c72ca */ /* 0x000fe200000e0000 */
[----:B------:R-:W-:Y:S01]  /*10d00*/  UIADD3 UR18, UP1, UR36, 0x1f0, URZ ;  /* 0x000001f024127890 */ /* 0x000fe2000ff3e03f */
[----:B------:R-:W-:Y:S01]  /*10d10*/  R2UR UR13, R3 ;  /* 0x00000000030d72ca */ /* 0x000fe200000e0000 */
[----:B------:R-:W-:Y:S01]  /*10d20*/  VIADD R4, R4, 0x1 ;  /* 0x0000000104047836 */ /* 0x000fe20000000000 */
[----:B------:R-:W-:Y:S01]  /*10d30*/  R2UR UR16, R9 ;  /* 0x00000000091072ca */ /* 0x000fe200000e0000 */
[----:B------:R-:W-:Y:S01]  /*10d40*/  UIADD3.X UR19, URZ, UR37, URZ, UP1, !UPT ;  /* 0x000000253f137290 */ /* 0x000fe20008ffe43f */
[----:B------:R-:W-:Y:S01]  /*10d50*/  R2UR UR17, R22 ;  /* 0x00000000161172ca */ /* 0x000fe200000e0000 */
[----:B------:R-:W-:Y:S01]  /*10d60*/  UMOV UR6, 0x0 ;  /* 0x0000000000067882 */ /* 0x000fe20000000000 */
[----:B------:R-:W-:Y:S01]  /*10d70*/  ISETP.GT.AND P1, PT, R8, 0x1, PT ;  /* 0x000000010800780c */ /* 0x000fe20003f24270 */
[----:B------:R-:W-:Y:S01]  /*10d80*/  UIADD3 UR14, UR8, 0x800, URZ ;  /* 0x00000800080e7890 */ /* 0x000fe2000fffe03f */
[C---:B------:R-:W-:Y:S01]  /*10d90*/  ISETP.NE.AND P0, PT, R4.reuse, 0x4, PT ;  /* 0x000000040400780c */ /* 0x040fe20003f05270 */
[----:B------:R-:W-:Y:S01]  /*10da0*/  UIADD3 UR15, UR8, 0x4800, URZ ;  /* 0x00004800080f7890 */ /* 0x000fe2000fffe03f */
[----:B------:R-:W-:Y:S01]  /*10db0*/  VIADD R7, R7, 0x80 ;  /* 0x0000008007077836 */ /* 0x000fe20000000000 */
[----:B------:R-:W-:Y:S01]  /*10dc0*/  UMOV UR7, 0x10000000 ;  /* 0x1000000000077882 */ /* 0x000fe20000000000 */
[----:B------:R-:W-:Y:S01]  /*10dd0*/  SEL R3, RZ, 0x1, P0 ;  /* 0x00000001ff037807 */ /* 0x000fe20000000000 */
[----:B------:R-:W-:Y:S01]  /*10de0*/  UIADD3 UR13, UR13, 0x20800, URZ ;  /* 0x000208000d0d7890 */ /* 0x000fe2000fffe03f */
[----:B------:R-:W-:Y:S01]  /*10df0*/  SEL R4, R4, RZ, P0 ;  /* 0x000000ff04047207 */ /* 0x000fe20000000000 */
[----:B------:R-:W-:Y:S01]  /*10e00*/  UMOV UR8, UR14 ;  /* 0x0000000e00087c82 */ /* 0x000fe20008000000 */
[----:B------:R-:W-:Y:S01]  /*10e10*/  LOP3.LUT R0, R0, R3, RZ, 0x3c, !PT ;  /* 0x0000000300007212 */ /* 0x000fe200078e3cff */
[----:B------:R0:W-:Y:S02]  /*10e20*/  UTMALDG.3D [UR8], [UR4], desc[UR6] ;  /* 0x00000608040075b4 */ /* 0x0001e40008011000 */
[----:B0-----:R-:W-:Y:S01]  /*10e30*/  UMOV UR8, UR15 ;  /* 0x0000000f00087c82 */ /* 0x001fe20008000000 */
[----:B------:R-:W-:-:S02]  /*10e40*/  UMOV UR10, UR16 ;  /* 0x00000010000a7c82 */ /* 0x000fc40008000000 */
[----:B------:R0:W-:Y:S02]  /*10e50*/  UTMALDG.3D [UR8], [UR4], desc[UR6] ;  /* 0x00000608040075b4 */ /* 0x0001e40008011000 */
[----:B0-----:R-:W-:Y:S01]  /*10e60*/  UMOV UR10, UR17 ;  /* 0x00000011000a7c82 */ /* 0x001fe20008000000 */
[----:B------:R-:W-:Y:S02]  /*10e70*/  UMOV UR8, UR13 ;  /* 0x0000000d00087c82 */ /* 0x000fe40008000000 */
[----:B------:R0:W-:Y:S02]  /*10e80*/  UTMALDG.3D [UR8], [UR18], desc[UR6] ;  /* 0x00000608120075b4 */ /* 0x0001e40008011000 */
[----:B0-----:R-:W-:Y:S05]  /*10e90*/  @P1 BRA `(.L_x_320) ;  /* 0xfffffffc00301947 */ /* 0x001fea000383ffff */
.L_x_314:
[----:B------:R-:W-:Y:S05]  /*10ea0*/  BSYNC B6 ;  /* 0x0000000000067941 */ /* 0x000fea0003800000 */
.L_x_313:
[----:B------:R-:W-:Y:S01]  /*10eb0*/  LOP3.LUT P2, RZ, R26, 0xff, RZ, 0xc0, !PT ;  /* 0x000000ff1aff7812 */ /* 0x000fe2000784c0ff */
[----:B------:R-:W-:Y:S01]  /*10ec0*/  VIADD R25, R25, UR44 ;  /* 0x0000002c19197c36 */ /* 0x000fe20008000000 */
[----:B------:R-:W-:Y:S01]  /*10ed0*/  ULDC.64 UR4, c[0x0][0x650] ;  /* 0x0001940000047ab9 */ /* 0x000fe20000000a00 */
[----:B------:R-:W-:Y:S01]  /*10ee0*/  IMAD.U32 R5, RZ, RZ, UR44 ;  /* 0x0000002cff057e24 */ /* 0x000fe2000f8e00ff */
[----:B------:R-:W-:Y:S01]  /*10ef0*/  BSSY B0, `(.L_x_321) ;  /* 0x000006c000007945 */ /* 0x000fe20003800000 */
[----:B------:R-:W-:Y:S01]  /*10f00*/  IMAD.MOV.U32 R19, RZ, RZ, -0x1 ;  /* 0xffffffffff137424 */ /* 0x000fe200078e00ff */
[----:B------:R-:W-:Y:S01]  /*10f10*/  ISETP.GT.U32.AND P0, PT, R25, 0x3, PT ;  /* 0x000000031900780c */ /* 0x000fe20003f04070 */
[----:B------:R-:W-:Y:S01]  /*10f20*/  IMAD.MOV.U32 R22, RZ, RZ, -0x1 ;  /* 0xffffffffff167424 */ /* 0x000fe200078e00ff */
[----:B------:R-:W-:Y:S01]  /*10f30*/  SHF.R.U32.HI R0, RZ, 0x2, R25 ;  /* 0x00000002ff007819 */ /* 0x000fe20000011619 */
[----:B------:R-:W-:Y:S01]  /*10f40*/  IMAD.MOV.U32 R23, RZ, RZ, -0x1 ;  /* 0xffffffffff177424 */ /* 0x000fe200078e00ff */
[----:B------:R-:W-:-:S02]  /*10f50*/  ISETP.LT.U32.AND P0, PT, R5, 0x4, P0 ;  /* 0x000000040500780c */ /* 0x000fc40000701070 */
[----:B------:R-:W-:Y:S01]  /*10f60*/  LOP3.LUT R0, R0, 0x1, RZ, 0xc0, !PT ;  /* 0x0000000100007812 */ /* 0x000fe200078ec0ff */
[----:B------:R-:W0:Y:S01]  /*10f70*/  @P2 S2R R4, SR_CgaCtaId ;  /* 0x0000000000042919 */ /* 0x000e220000008800 */
[----:B------:R-:W-:Y:S02]  /*10f80*/  @P2 MOV R3, 0x400 ;  /* 0x0000040000032802 */ /* 0x000fe40000000f00 */
[----:B------:R-:W-:Y:S01]  /*10f90*/  ISETP.NE.U32.AND P1, PT, R0, 0x1, PT ;  /* 0x000000010000780c */ /* 0x000fe20003f25070 */
[----:B------:R-:W-:Y:S01]  /*10fa0*/  IMAD.U32 R0, RZ, RZ, UR44 ;  /* 0x0000002cff007e24 */ /* 0x000fe2000f8e00ff */
[----:B------:R-:W-:Y:S02]  /*10fb0*/  LOP3.LUT R25, R25, 0x3, RZ, 0xc0, !PT ;  /* 0x0000000319197812 */ /* 0x000fe400078ec0ff */
[----:B------:R-:W-:Y:S02]  /*10fc0*/  PRMT R26, RZ, 0x7610, R26 ;  /* 0x00007610ff1a7816 */ /* 0x000fe4000000001a */
[----:B------:R-:W-:-:S04]  /*10fd0*/  ISETP.GT.U32.AND P1, PT, R0, 0x3, !P1 ;  /* 0x000000030000780c */ /* 0x000fc80004f24070 */
[----:B------:R-:W-:Y:S02]  /*10fe0*/  SEL R0, RZ, 0x1, !P1 ;  /* 0x00000001ff007807 */ /* 0x000fe40004800000 */
[----:B0-----:R-:W-:-:S04]  /*10ff0*/  @P2 LEA R3, R4, R3, 0x18 ;  /* 0x0000000304032211 */ /* 0x001fc800078ec0ff */
[----:B------:R0:W-:Y:S01]  /*11000*/  @P2 SYNCS.ARRIVE.TRANS64.A1T0 RZ, [R3+URZ+0x58], RZ ;  /* 0x000058ff03ff29a7 */ /* 0x0001e2000810003f */
[----:B------:R-:W-:-:S04]  /*11010*/  IADD3 R16, P2, R16, UR38, RZ ;  /* 0x0000002610107c10 */ /* 0x000fc8000ff5e0ff */
[----:B------:R-:W-:Y:S02]  /*11020*/  IADD3.X R17, R17, UR45, RZ, P2, !PT ;  /* 0x0000002d11117c10 */ /* 0x000fe400097fe4ff */
[----:B------:R-:W-:Y:S02]  /*11030*/  ISETP.GE.U32.AND P2, PT, R16, UR4, PT ;  /* 0x0000000410007c0c */ /* 0x000fe4000bf46070 */
[----:B0-----:R-:W-:Y:S02]  /*11040*/  SEL R3, RZ, 0x1, !P0 ;  /* 0x00000001ff037807 */ /* 0x001fe40004000000 */
[----:B------:R-:W-:Y:S02]  /*11050*/  ISETP.GE.U32.AND.EX P0, PT, R17, UR5, PT, P2 ;  /* 0x0000000511007c0c */ /* 0x000fe4000bf06120 */
[----:B------:R-:W-:Y:S02]  /*11060*/  LOP3.LUT R24, R0, R24, R3, 0x96, !PT ;  /* 0x0000001800187212 */ /* 0x000fe400078e9603 */
[----:B------:R-:W-:-:S09]  /*11070*/  PRMT R0, RZ, 0x7610, R0 ;  /* 0x00007610ff007816 */ /* 0x000fd20000000000 */
[----:B------:R-:W-:Y:S05]  /*11080*/  @P0 BRA `(.L_x_322) ;  /* 0x0000000400480947 */ /* 0x000fea0003800000 */
[----:B------:R-:W-:Y:S01]  /*11090*/  ULDC.64 UR4, c[0x0][0x628] ;  /* 0x00018a0000047ab9 */ /* 0x000fe20000000a00 */
[----:B------:R-:W0:Y:S01]  /*110a0*/  S2R R3, SR_CTAID.X ;  /* 0x0000000000037919 */ /* 0x000e220000002500 */
[----:B------:R-:W-:Y:S01]  /*110b0*/  ISETP.NE.U32.AND P0, PT, RZ, UR4, PT ;  /* 0x00000004ff007c0c */ /* 0x000fe2000bf05070 */
[----:B------:R-:W-:Y:S01]  /*110c0*/  ULDC UR7, c[0x0][0x630] ;  /* 0x00018c0000077ab9 */ /* 0x000fe20000000800 */
[----:B------:R-:W-:Y:S01]  /*110d0*/  IMAD.MOV.U32 R4, RZ, RZ, R16 ;  /* 0x000000ffff047224 */ /* 0x000fe200078e0010 */
[----:B------:R-:W1:Y:S01]  /*110e0*/  S2R R0, SR_CTAID.Y ;  /* 0x0000000000007919 */ /* 0x000e620000002600 */
[----:B------:R-:W-:Y:S01]  /*110f0*/  ISETP.NE.AND.EX P0, PT, RZ, UR5, PT, P0 ;  /* 0x00000005ff007c0c */ /* 0x000fe2000bf05300 */
[----:B------:R-:W-:-:S12]  /*11100*/  IMAD.MOV.U32 R5, RZ, RZ, R17 ;  /* 0x000000ffff057224 */ /* 0x000fd800078e0011 */
[----:B------:R-:W-:Y:S05]  /*11110*/  @!P0 BRA `(.L_x_323) ;  /* 0x0000000000288947 */ /* 0x000fea0003800000 */
[----:B------:R-:W-:Y:S02]  /*11120*/  ULDC UR6, c[0x0][0x634] ;  /* 0x00018d0000067ab9 */ /* 0x000fe40000000800 */
[----:B------:R-:W-:-:S05]  /*11130*/  IADD3 R9, P0, R16, UR6, RZ ;  /* 0x0000000610097c10 */ /* 0x000fca000ff1e0ff */
[----:B------:R-:W-:-:S04]  /*11140*/  IMAD.X R11, RZ, RZ, R17, P0 ;  /* 0x000000ffff0b7224 */ /* 0x000fc800000e0611 */
[----:B------:R-:W-:-:S04]  /*11150*/  IMAD.WIDE.U32 R6, R11, UR4, RZ ;  /* 0x000000040b067c25 */ /* 0x000fc8000f8e00ff */
[----:B------:R-:W-:-:S04]  /*11160*/  IMAD.WIDE.U32 R6, P0, R9, UR5, R6 ;  /* 0x0000000509067c25 */ /* 0x000fc8000f800006 */
[----:B------:R-:W-:-:S04]  /*11170*/  IMAD.WIDE.U32 R8, R9, UR4, RZ ;  /* 0x0000000409087c25 */ /* 0x000fc8000f8e00ff */
[----:B------:R-:W-:Y:S01]  /*11180*/  IMAD.X R5, RZ, RZ, RZ, P0 ;  /* 0x000000ffff057224 */ /* 0x000fe200000e06ff */
[----:B------:R-:W-:Y:S01]  /*11190*/  IADD3 RZ, P0, R9, R6, RZ ;  /* 0x0000000609ff7210 */ /* 0x000fe20007f1e0ff */
[----:B------:R-:W-:-:S04]  /*111a0*/  IMAD.MOV.U32 R4, RZ, RZ, R7 ;  /* 0x000000ffff047224 */ /* 0x000fc800078e0007 */
[----:B------:R-:W-:-:S08]  /*111b0*/  IMAD.WIDE.U32.X R4, R11, UR5, R4, P0 ;  /* 0x000000050b047c25 */ /* 0x000fd000080e0404 */
.L_x_323:
[--C-:B------:R-:W-:Y:S01]  /*111c0*/  SHF.R.U64 R23, R4, UR7, R5.reuse ;  /* 0x0000000704177c19 */ /* 0x100fe20008001205 */
[----:B------:R-:W-:Y:S01]  /*111d0*/  ULDC.64 UR4, c[0x0][0x620] ;  /* 0x0001880000047ab9 */ /* 0x000fe20000000a00 */
[----:B------:R-:W-:Y:S01]  /*111e0*/  SHF.R.U32.HI R4, RZ, UR7, R5 ;  /* 0x00000007ff047c19 */ /* 0x000fe20008011605 */
[----:B------:R-:W-:Y:S01]  /*111f0*/  ULDC.64 UR8, c[0x0][0x640] ;  /* 0x0001900000087ab9 */ /* 0x000fe20000000a00 */
[----:B------:R-:W-:Y:S01]  /*11200*/  IADD3 R7, P0, RZ, -R23, RZ ;  /* 0x80000017ff077210 */ /* 0x000fe20007f1e0ff */
[----:B------:R-:W2:Y:S01]  /*11210*/  LDC R13, c[0x0][0x148] ;  /* 0x00005200ff0d7b82 */ /* 0x000ea20000000800 */
[----:B0-----:R-:W-:Y:S01]  /*11220*/  I2FP.F32.U32 R8, R3 ;  /* 0x0000000300087245 */ /* 0x001fe20000201000 */
[----:B------:R-:W-:Y:S02]  /*11230*/  ULDC UR6, c[0x0][0x608] ;  /* 0x0001820000067ab9 */ /* 0x000fe40000000800 */
[----:B------:R-:W-:Y:S01]  /*11240*/  IMAD.X R4, RZ, RZ, ~R4, P0 ;  /* 0x000000ffff047224 */ /* 0x000fe200000e0e04 */
[----:B------:R-:W-:-:S03]  /*11250*/  ISETP.NE.U32.AND P0, PT, RZ, UR8, PT ;  /* 0x00000008ff007c0c */ /* 0x000fc6000bf05070 */
[----:B------:R-:W-:Y:S01]  /*11260*/  IMAD R6, R4, UR4, RZ ;  /* 0x0000000404067c24 */ /* 0x000fe2000f8e02ff */
[----:B------:R-:W-:Y:S01]  /*11270*/  ISETP.NE.AND.EX P0, PT, RZ, UR9, PT, P0 ;  /* 0x00000009ff007c0c */ /* 0x000fe2000bf05300 */
[----:B------:R-:W-:Y:S01]  /*11280*/  IMAD.WIDE.U32 R4, R7, UR4, R16 ;  /* 0x0000000407047c25 */ /* 0x000fe2000f8e0010 */
[----:B------:R-:W-:-:S03]  /*11290*/  ULDC UR4, c[0x0][0x150] ;  /* 0x0000540000047ab9 */ /* 0x000fc60000000800 */
[----:B------:R-:W-:Y:S01]  /*112a0*/  FMUL R8, R8, UR4 ;  /* 0x0000000408087c20 */ /* 0x000fe20008400000 */
[----:B------:R-:W-:Y:S01]  /*112b0*/  IMAD R7, R7, UR5, R6 ;  /* 0x0000000507077c24 */ /* 0x000fe2000f8e0206 */
[----:B------:R-:W-:Y:S01]  /*112c0*/  ULDC UR4, c[0x0][0x618] ;  /* 0x0001860000047ab9 */ /* 0x000fe20000000800 */
[----:B------:R-:W0:Y:S01]  /*112d0*/  LDC R6, c[0x0][0x144] ;  /* 0x00005100ff067b82 */ /* 0x000e220000000800 */
[----:B------:R-:W-:Y:S01]  /*112e0*/  ULDC UR5, c[0x0][0x154] ;  /* 0x0000550000057ab9 */ /* 0x000fe20000000800 */
[----:B------:R-:W-:Y:S01]  /*112f0*/  IMAD.IADD R5, R5, 0x1, R7 ;  /* 0x0000000105057824 */ /* 0x000fe200078e0207 */
[----:B------:R-:W3:Y:S04]  /*11300*/  F2I.U32.TRUNC.NTZ R8, R8 ;  /* 0x0000000800087305 */ /* 0x000ee8000020f000 */
[----:B------:R-:W-:-:S02]  /*11310*/  SHF.R.U64 R10, R4, UR4, R5 ;  /* 0x00000004040a7c19 */ /* 0x000fc40008001205 */
[----:B-1----:R-:W-:Y:S02]  /*11320*/  I2FP.F32.U32 R4, R0 ;  /* 0x0000000000047245 */ /* 0x002fe40000201000 */
[----:B------:R-:W-:Y:S01]  /*11330*/  SHF.R.U32.HI R5, RZ, UR4, R5 ;  /* 0x00000004ff057c19 */ /* 0x000fe20008011605 */
[----:B------:R-:W-:Y:S02]  /*11340*/  ULDC UR4, c[0x0][0x658] ;  /* 0x0001960000047ab9 */ /* 0x000fe40000000800 */
[----:B------:R-:W-:Y:S01]  /*11350*/  FMUL R7, R4, UR5 ;  /* 0x0000000504077c20 */ /* 0x000fe20008400000 */
[--C-:B------:R-:W-:Y:S02]  /*11360*/  SHF.R.U64 R12, R10, UR6, R5.reuse ;  /* 0x000000060a0c7c19 */ /* 0x100fe40008001205 */
[----:B------:R-:W-:Y:S01]  /*11370*/  SHF.R.U32.HI R5, RZ, UR6, R5 ;  /* 0x00000006ff057c19 */ /* 0x000fe20008011605 */
[----:B------:R1:W4:Y:S01]  /*11380*/  F2I.U32.TRUNC.NTZ R14, R7 ;  /* 0x00000007000e7305 */ /* 0x000322000020f000 */
[----:B---3--:R-:W-:-:S02]  /*11390*/  IMAD.MOV R8, RZ, RZ, -R8 ;  /* 0x000000ffff087224 */ /* 0x008fc400078e0a08 */
[--C-:B------:R-:W-:Y:S02]  /*113a0*/  SHF.R.U64 R11, R12, UR4, R5.reuse ;  /* 0x000000040c0b7c19 */ /* 0x100fe40008001205 */
[----:B------:R-:W-:Y:S01]  /*113b0*/  SHF.R.U32.HI R5, RZ, UR4, R5 ;  /* 0x00000004ff057c19 */ /* 0x000fe20008011605 */
[----:B0-----:R-:W-:Y:S02]  /*113c0*/  IMAD R3, R6, R8, R3 ;  /* 0x0000000806037224 */ /* 0x001fe400078e0203 */
[----:B------:R-:W-:Y:S01]  /*113d0*/  IMAD.MOV.U32 R4, RZ, RZ, R11 ;  /* 0x000000ffff047224 */ /* 0x000fe200078e000b */
[----:B-12-4-:R-:W-:Y:S06]  /*113e0*/  @!P0 BRA `(.L_x_324) ;  /* 0x0000000000288947 */ /* 0x016fec0003800000 */
        /* <DEDUP_REMOVED lines=10> */
.L_x_324:
[----:B------:R-:W-:Y:S01]  /*11490*/  ISETP.NE.AND P0, PT, R2, 0x1, PT ;  /* 0x000000010200780c */ /* 0x000fe20003f05270 */
[----:B------:R-:W-:Y:S01]  /*114a0*/  ULDC UR4, c[0x0][0x648] ;  /* 0x0001920000047ab9 */ /* 0x000fe20000000800 */
[----:B------:R-:W-:Y:S01]  /*114b0*/  IMAD.MOV R14, RZ, RZ, -R14 ;  /* 0x000000ffff0e7224 */ /* 0x000fe200078e0a0e */
[----:B------:R-:W-:Y:S01]  /*114c0*/  SHF.R.U64 R5, R4, UR4, R5 ;  /* 0x0000000404057c19 */ /* 0x000fe20008001205 */
[----:B------:R-:W-:Y:S01]  /*114d0*/  ULDC UR4, c[0x0][0x638] ;  /* 0x00018e0000047ab9 */ /* 0x000fe20000000800 */
[----:B------:R-:W-:Y:S01]  /*114e0*/  LOP3.LUT R12, R12, UR43, RZ, 0xc0, !PT ;  /* 0x0000002b0c0c7c12 */ /* 0x000fe2000f8ec0ff */
[----:B------:R-:W-:Y:S01]  /*114f0*/  ULDC UR5, c[0x0][0x610] ;  /* 0x0001840000057ab9 */ /* 0x000fe20000000800 */
[----:B------:R-:W-:-:S03]  /*11500*/  LOP3.LUT R4, R10, UR41, RZ, 0xc0, !PT ;  /* 0x000000290a047c12 */ /* 0x000fc6000f8ec0ff */
[----:B------:R-:W-:-:S03]  /*11510*/  IMAD R12, R5, UR42, R12 ;  /* 0x0000002a050c7c24 */ /* 0x000fc6000f8e020c */
[----:B------:R-:W-:Y:S02]  /*11520*/  @P0 IMAD R3, R13, R14, R0 ;  /* 0x0000000e0d030224 */ /* 0x000fe400078e0200 */
[----:B------:R-:W-:Y:S02]  /*11530*/  IMAD.MOV R0, RZ, RZ, -R5 ;  /* 0x000000ffff007224 */ /* 0x000fe400078e0a05 */
[----:B------:R-:W-:Y:S02]  /*11540*/  IMAD R3, R12, UR5, R3 ;  /* 0x000000050c037c24 */ /* 0x000fe4000f8e0203 */
[----:B------:R-:W-:Y:S01]  /*11550*/  IMAD R11, R0, UR4, R11 ;  /* 0x00000004000b7c24 */ /* 0x000fe2000f8e020b */
[----:B------:R-:W-:Y:S01]  /*11560*/  ULDC UR4, c[0x0][0x600] ;  /* 0x0001800000047ab9 */ /* 0x000fe20000000800 */
[----:B------:R-:W-:Y:S02]  /*11570*/  IMAD.MOV.U32 R0, RZ, RZ, 0x1 ;  /* 0x00000001ff007424 */ /* 0x000fe400078e00ff */
[----:B------:R-:W-:-:S05]  /*11580*/  IMAD R4, R11, UR4, R4 ;  /* 0x000000040b047c24 */ /* 0x000fca000f8e0204 */
[----:B------:R-:W-:Y:S02]  /*11590*/  SEL R22, R4, R3, !P0 ;  /* 0x0000000304167207 */ /* 0x000fe40004000000 */
[----:B------:R-:W-:-:S07]  /*115a0*/  SEL R19, R3, R4, !P0 ;  /* 0x0000000403137207 */ /* 0x000fce0004000000 */
.L_x_322:
[----:B------:R-:W-:Y:S05]  /*115b0*/  BSYNC B0 ;  /* 0x0000000000007941 */ /* 0x000fea0003800000 */
.L_x_321:
[----:B------:R-:W-:-:S13]  /*115c0*/  LOP3.LUT P0, RZ, R0, 0xff, RZ, 0xc0, !PT ;  /* 0x000000ff00ff7812 */ /* 0x000fda000780c0ff */
[----:B------:R-:W-:Y:S05]  /*115d0*/  @P0 BRA `(.L_x_325) ;  /* 0xfffffff000800947 */ /* 0x000fea000383ffff */
[----:B------:R-:W-:Y:S05]  /*115e0*/  BSYNC B7 ;  /* 0x0000000000077941 */ /* 0x000fea0003800000 */
.L_x_311:
[----:B------:R-:W-:-:S03]  /*115f0*/  UMOV UR4, 0xffffffff ;  /* 0xffffffff00047882 */ /* 0x000fc60000000000 */
[----:B------:R-:W-:Y:S05]  /*11600*/  BRA.DIV UR4, `(.L_x_326) ;  /* 0x0000000604807947 */ /* 0x000fea000b800000 */
[----:B------:R-:W-:-:S13]  /*11610*/  ELECT P6, URZ, PT ;  /* 0x00000000003f782f */ /* 0x000fda00038c0000 */
.L_x_348:
[----:B------:R-:W-:Y:S04]  /*11620*/  BSSY B0, `(.L_x_327) ;  /* 0x000002c000007945 */ /* 0x000fe80003800000 */
[----:B------:R-:W-:Y:S05]  /*11630*/  @!P6 BRA `(.L_x_328) ;  /* 0x0000000000a8e947 */ /* 0x000fea0003800000 */
[----:B------:R-:W-:-:S04]  /*11640*/  ULOP3.LUT UR4, UR40, 0x2, URZ, 0xfc, !UPT ;  /* 0x0000000228047892 */ /* 0x000fc8000f8efc3f */
[----:B------:R-:W-:-:S06]  /*11650*/  UISETP.NE.AND UP0, UPT, UR4, 0x3, UPT ;  /* 0x000000030400788c */ /* 0x000fcc000bf05270 */
[----:B------:R-:W-:-:S13]  /*11660*/  PLOP3.LUT P0, PT, PT, PT, UP0, 0x80, 0x0 ;  /* 0x000000000000781c */ /* 0x000fda0003f0f008 */
[----:B------:R-:W-:Y:S05]  /*11670*/  @!P0 BRA `(.L_x_329) ;  /* 0x0000000000048947 */ /* 0x000fea0003800000 */
[----:B------:R-:W-:Y:S01]  /*11680*/  BPT.TRAP 0x1 ;  /* 0x000000040000795c */ /* 0x000fe20000300000 */
.L_x_329:
[----:B------:R-:W0:Y:S01]  /*11690*/  S2R R3, SR_CgaCtaId ;  /* 0x0000000000037919 */ /* 0x000e220000008800 */
[----:B------:R-:W-:Y:S02]  /*116a0*/  MOV R0, 0x400 ;  /* 0x0000040000007802 */ /* 0x000fe40000000f00 */
[----:B------:R-:W-:Y:S02]  /*116b0*/  SHF.L.U32 R2, R24, 0x1f, RZ ;  /* 0x0000001f18027819 */ /* 0x000fe400000006ff */
[----:B0-----:R-:W-:-:S05]  /*116c0*/  LEA R0, R3, R0, 0x18 ;  /* 0x0000000003007211 */ /* 0x001fca00078ec0ff */
[----:B------:R-:W-:-:S04]  /*116d0*/  VIADD R0, R0, 0x20 ;  /* 0x0000002000007836 */ /* 0x000fc80000000000 */
[C---:B------:R-:W-:Y:S02]  /*116e0*/  IMAD R5, R25.reuse, 0x8, R0 ;  /* 0x0000000819057824 */ /* 0x040fe400078e0200 */
[----:B------:R-:W-:Y:S02]  /*116f0*/  VIADD R25, R25, 0x1 ;  /* 0x0000000119197836 */ /* 0x000fe40000000000 */
[----:B------:R-:W0:Y:S03]  /*11700*/  SYNCS.PHASECHK.TRANS64.TRYWAIT P0, [R5+URZ], R2 ;  /* 0x00000002050075a7 */ /* 0x000e26000800017f */
[----:B------:R-:W-:-:S04]  /*11710*/  ISETP.NE.AND P1, PT, R25, 0x4, PT ;  /* 0x000000041900780c */ /* 0x000fc80003f25270 */
[----:B------:R-:W-:Y:S02]  /*11720*/  SEL R3, RZ, 0x1, P1 ;  /* 0x00000001ff037807 */ /* 0x000fe40000800000 */
[----:B------:R-:W-:Y:S02]  /*11730*/  SEL R25, R25, RZ, P1 ;  /* 0x000000ff19197207 */ /* 0x000fe40000800000 */
[----:B------:R-:W-:-:S03]  /*11740*/  LOP3.LUT R24, R24, R3, RZ, 0x3c, !PT ;  /* 0x0000000318187212 */ /* 0x000fc600078e3cff */
[----:B------:R-:W-:Y:S01]  /*11750*/  IMAD R7, R25, 0x8, R0 ;  /* 0x0000000819077824 */ /* 0x000fe200078e0200 */
[----:B------:R-:W-:Y:S01]  /*11760*/  SHF.L.U32 R4, R24, 0x1f, RZ ;  /* 0x0000001f18047819 */ /* 0x000fe200000006ff */
[----:B0-----:R-:W-:Y:S06]  /*11770*/  @!P0 BRA `(.L_x_330) ;  /* 0x0000000400448947 */ /* 0x001fec0003800000 */
.L_x_349:
[----:B------:R-:W1:Y:S01]  /*11780*/  SYNCS.PHASECHK.TRANS64.TRYWAIT P0, [R7+URZ], R4 ;  /* 0x00000004070075a7 */ /* 0x000e62000800017f */
[----:B0-----:R-:W-:-:S05]  /*11790*/  VIADD R2, R25, 0x1 ;  /* 0x0000000119027836 */ /* 0x001fca0000000000 */
[----:B------:R-:W-:-:S04]  /*117a0*/  ISETP.NE.AND P1, PT, R2, 0x4, PT ;  /* 0x000000040200780c */ /* 0x000fc80003f25270 */
[----:B------:R-:W-:Y:S02]  /*117b0*/  SEL R3, RZ, 0x1, P1 ;  /* 0x00000001ff037807 */ /* 0x000fe40000800000 */
[----:B------:R-:W-:Y:S02]  /*117c0*/  SEL R9, R2, RZ, P1 ;  /* 0x000000ff02097207 */ /* 0x000fe40000800000 */
[----:B------:R-:W-:-:S03]  /*117d0*/  LOP3.LUT R11, R24, R3, RZ, 0x3c, !PT ;  /* 0x00000003180b7212 */ /* 0x000fc600078e3cff */
[----:B------:R-:W-:Y:S01]  /*117e0*/  IMAD R6, R9, 0x8, R0 ;  /* 0x0000000809067824 */ /* 0x000fe200078e0200 */
[----:B------:R-:W-:Y:S01]  /*117f0*/  SHF.L.U32 R5, R11, 0x1f, RZ ;  /* 0x0000001f0b057819 */ /* 0x000fe200000006ff */
[----:B-1----:R-:W-:Y:S06]  /*11800*/  @!P0 BRA `(.L_x_331) ;  /* 0x0000000400348947 */ /* 0x002fec0003800000 */
.L_x_350:
[----:B------:R-:W1:Y:S01]  /*11810*/  SYNCS.PHASECHK.TRANS64.TRYWAIT P0, [R6+URZ], R5 ;  /* 0x00000005060075a7 */ /* 0x000e62000800017f */
[----:B------:R-:W-:-:S05]  /*11820*/  VIADD R2, R9, 0x1 ;  /* 0x0000000109027836 */ /* 0x000fca0000000000 */
[----:B------:R-:W-:-:S04]  /*11830*/  ISETP.NE.AND P1, PT, R2, 0x4, PT ;  /* 0x000000040200780c */ /* 0x000fc80003f25270 */
[----:B0-----:R-:W-:Y:S02]  /*11840*/  SEL R4, RZ, 0x1, P1 ;  /* 0x00000001ff047807 */ /* 0x001fe40000800000 */
[----:B------:R-:W-:Y:S02]  /*11850*/  SEL R3, R2, RZ, P1 ;  /* 0x000000ff02037207 */ /* 0x000fe40000800000 */
[----:B------:R-:W-:Y:S01]  /*11860*/  LOP3.LUT R4, R11, R4, RZ, 0x3c, !PT ;  /* 0x000000040b047212 */ /* 0x000fe200078e3cff */
[----:B-1----:R-:W-:Y:S06]  /*11870*/  @!P0 BRA `(.L_x_332) ;  /* 0x00000004002c8947 */ /* 0x002fec0003800000 */
.L_x_351:
[----:B------:R-:W-:Y:S01]  /*11880*/  IMAD R3, R3, 0x8, R0 ;  /* 0x0000000803037824 */ /* 0x000fe200078e0200 */
[----:B------:R-:W-:-:S07]  /*11890*/  SHF.L.U32 R0, R4, 0x1f, RZ ;  /* 0x0000001f04007819 */ /* 0x000fce00000006ff */
.L_x_333:
[----:B-1----:R1:W2:Y:S02]  /*118a0*/  SYNCS.PHASECHK.TRANS64.TRYWAIT P0, [R3+URZ], R0 ;  /* 0x00000000030075a7 */ /* 0x0022a4000800017f */
[----:B--2---:R-:W-:Y:S05]  /*118b0*/  @!P0 NANOSLEEP.SYNCS 0x989680 ;  /* 0x009896800000895d */ /* 0x004fea0003900000 */
[----:B------:R-:W2:Y:S02]  /*118c0*/  @!P0 SYNCS.PHASECHK.TRANS64 P0, [R3+URZ], R0 ;  /* 0x00000000030085a7 */ /* 0x000ea4000800007f */
[----:B--2---:R-:W-:Y:S05]  /*118d0*/  @!P0 BRA `(.L_x_333) ;  /* 0xfffffffc00f08947 */ /* 0x004fea000383ffff */
.L_x_328:
[----:B------:R-:W-:Y:S05]  /*118e0*/  BSYNC B0 ;  /* 0x0000000000007941 */ /* 0x000fea0003800000 */
.L_x_327:
[----:B------:R-:W-:Y:S05]  /*118f0*/  EXIT ;  /* 0x000000000000794d */ /* 0x000fea0003800000 */
.L_x_16:
[----:B------:R-:W-:Y:S02]  /*11900*/  IMAD.MOV.U32 R12, RZ, RZ, RZ ;  /* 0x000000ffff0c7224 */ /* 0x000fe400078e00ff */
[----:B------:R-:W-:Y:S02]  /*11910*/  IMAD.MOV.U32 R11, RZ, RZ, 0x1f ;  /* 0x0000001fff0b7424 */ /* 0x000fe400078e00ff */
[----:B------:R-:W-:-:S07]  /*11920*/  IMAD.MOV.U32 R15, RZ, RZ, -0x1 ;  /* 0xffffffffff0f7424 */ /* 0x000fce00078e00ff */
[----:B01---5:R-:W-:Y:S05]  /*11930*/  WARPSYNC.COLLECTIVE R15, `(.L_x_334) ;  /* 0x000000000f087348 */ /* 0x023fea0003c00000 */
[----:B------:R2:W3:Y:S02]  /*11940*/  SHFL.IDX P6, R14, R13, R12, R11 ;  /* 0x0000000c0d0e7389 */ /* 0x0004e400000c000b */
[----:B0123-5:R-:W-:Y:S01]  /*11950*/  ENDCOLLECTIVE ;  /* 0x000000000000791b */ /* 0x02ffe20003800000 */
.L_x_334:
[----:B------:R-:W-:Y:S05]  /*11960*/  BRA `(.L_x_335) ;  /* 0xfffffef800987947 */ /* 0x000fea000383ffff */
.L_x_20:
[----:B-1----:R1:W2:Y:S02]  /*11970*/  SYNCS.PHASECHK.TRANS64.TRYWAIT P1, [R4+URZ], R3 ;  /* 0x00000003040075a7 */ /* 0x0022a4000802017f */
[----:B--2---:R-:W-:Y:S05]  /*11980*/  @!P1 NANOSLEEP.SYNCS 0x989680 ;  /* 0x009896800000995d */ /* 0x004fea0003900000 */
[----:B------:R-:W2:Y:S02]  /*11990*/  @!P1 SYNCS.PHASECHK.TRANS64 P1, [R4+URZ], R3 ;  /* 0x00000003040095a7 */ /* 0x000ea4000802007f */
[----:B--2---:R-:W-:Y:S05]  /*119a0*/  @!P1 BRA `(.L_x_20) ;  /* 0xfffffffc00f09947 */ /* 0x004fea000383ffff */
[----:B------:R-:W-:Y:S05]  /*119b0*/  BRA `(.L_x_19) ;  /* 0xfffffef800c47947 */ /* 0x000fea000383ffff */
.L_x_23:
[----:B------:R-:W-:Y:S01]  /*119c0*/  BSSY B1, `(.L_x_336) ;  /* 0x0000005000017945 */ /* 0x000fe20003800000 */
[----:B0-----:R-:W-:-:S07]  /*119d0*/  IMAD.MOV.U32 R15, RZ, RZ, -0x1 ;  /* 0xffffffffff0f7424 */ /* 0x001fce00078e00ff */
[----:B-----5:R-:W-:Y:S05]  /*119e0*/  WARPSYNC.COLLECTIVE R15, `(.L_x_337) ;  /* 0x000000000f087348 */ /* 0x020fea0003c00000 */
[----:B------:R-:W-:Y:S01]  /*119f0*/  NOP ;  /* 0x0000000000007918 */ /* 0x000fe20000000000 */
[----:B-----5:R-:W-:Y:S01]  /*11a00*/  ENDCOLLECTIVE ;  /* 0x000000000000791b */ /* 0x020fe20003800000 */
.L_x_337:
[----:B------:R-:W-:Y:S05]  /*11a10*/  BSYNC B1 ;  /* 0x0000000000017941 */ /* 0x000fea0003800000 */
.L_x_336:
[----:B------:R-:W-:Y:S05]  /*11a20*/  BRA `(.L_x_338) ;  /* 0xffffff0400787947 */ /* 0x000fea000383ffff */
.L_x_28:
[----:B0-----:R0:W1:Y:S02]  /*11a30*/  SYNCS.PHASECHK.TRANS64.TRYWAIT P1, [R12+URZ], R13 ;  /* 0x0000000d0c0075a7 */ /* 0x001064000802017f */
[----:B-1----:R-:W-:Y:S05]  /*11a40*/  @!P1 NANOSLEEP.SYNCS 0x989680 ;  /* 0x009896800000995d */ /* 0x002fea0003900000 */
[----:B------:R-:W1:Y:S02]  /*11a50*/  @!P1 SYNCS.PHASECHK.TRANS64 P1, [R12+URZ], R13 ;  /* 0x0000000d0c0095a7 */ /* 0x000e64000802007f */
[----:B-1----:R-:W-:Y:S05]  /*11a60*/  @!P1 BRA `(.L_x_28) ;  /* 0xfffffffc00f09947 */ /* 0x002fea000383ffff */
[----:B------:R-:W-:Y:S05]  /*11a70*/  BRA `(.L_x_27) ;  /* 0xffffff1400f87947 */ /* 0x000fea000383ffff */
.L_x_37:
[----:B0-----:R0:W1:Y:S02]  /*11a80*/  SYNCS.PHASECHK.TRANS64.TRYWAIT P1, [R12+URZ], R11 ;  /* 0x0000000b0c0075a7 */ /* 0x001064000802017f */
[----:B-1----:R-:W-:Y:S05]  /*11a90*/  @!P1 NANOSLEEP.SYNCS 0x989680 ;  /* 0x009896800000995d */ /* 0x002fea0003900000 */
[----:B------:R-:W1:Y:S02]  /*11aa0*/  @!P1 SYNCS.PHASECHK.TRANS64 P1, [R12+URZ], R11 ;  /* 0x0000000b0c0095a7 */ /* 0x000e64000802007f */
[----:B-1----:R-:W-:Y:S05]  /*11ab0*/  @!P1 BRA `(.L_x_37) ;  /* 0xfffffffc00f09947 */ /* 0x002fea000383ffff */
[----:B------:R-:W-:Y:S05]  /*11ac0*/  BRA `(.L_x_36) ;  /* 0xffffff3000b07947 */ /* 0x000fea000383ffff */
.L_x_38:
[----:B------:R-:W-:Y:S01]  /*11ad0*/  BSSY B0, `(.L_x_339) ;  /* 0x0000005000007945 */ /* 0x000fe20003800000 */
[----:B0-----:R-:W-:-:S07]  /*11ae0*/  IMAD.MOV.U32 R15, RZ, RZ, -0x1 ;  /* 0xffffffffff0f7424 */ /* 0x001fce00078e00ff */
[----:B-----5:R-:W-:Y:S05]  /*11af0*/  WARPSYNC.COLLECTIVE R15, `(.L_x_340) ;  /* 0x000000000f087348 */ /* 0x020fea0003c00000 */
[----:B------:R-:W-:Y:S01]  /*11b00*/  NOP ;  /* 0x0000000000007918 */ /* 0x000fe20000000000 */
[----:B-----5:R-:W-:Y:S01]  /*11b10*/  ENDCOLLECTIVE ;  /* 0x000000000000791b */ /* 0x020fe20003800000 */
.L_x_340:
[----:B------:R-:W-:Y:S05]  /*11b20*/  BSYNC B0 ;  /* 0x0000000000007941 */ /* 0x000fea0003800000 */
.L_x_339:
[----:B------:R-:W-:Y:S05]  /*11b30*/  BRA `(.L_x_341) ;  /* 0xffffff38009c7947 */ /* 0x000fea000383ffff */
.L_x_312:
[----:B------:R-:W-:Y:S01]  /*11b40*/  BSSY B0, `(.L_x_342) ;  /* 0x0000006000007945 */ /* 0x000fe20003800000 */
[----:B------:R-:W-:-:S07]  /*11b50*/  IMAD.MOV.U32 R15, RZ, RZ, -0x1 ;  /* 0xffffffffff0f7424 */ /* 0x000fce00078e00ff */
[----:B------:R-:W-:Y:S05]  /*11b60*/  WARPSYNC.COLLECTIVE R15, `(.L_x_343) ;  /* 0x000000000f0c7348 */ /* 0x000fea0003c00000 */
[----:B------:R-:W-:Y:S02]  /*11b70*/  ELECT P6, UR62, PT ;  /* 0x00000000003e782f */ /* 0x000fe400038c0000 */
[----:B------:R-:W-:Y:S01]  /*11b80*/  MOV R14, UR62 ;  /* 0x0000003e000e7c02 */ /* 0x000fe20008000f00 */
[----:B------:R-:W-:Y:S10]  /*11b90*/  ENDCOLLECTIVE ;  /* 0x000000000000791b */ /* 0x000ff40003800000 */
.L_x_343:
[----:B------:R-:W-:Y:S05]  /*11ba0*/  BSYNC B0 ;  /* 0x0000000000007941 */ /* 0x000fea0003800000 */
.L_x_342:
[----:B------:R-:W-:Y:S05]  /*11bb0*/  BRA `(.L_x_344) ;  /* 0xffffffec00147947 */ /* 0x000fea000383ffff */
.L_x_317:
[----:B0-----:R0:W2:Y:S02]  /*11bc0*/  SYNCS.PHASECHK.TRANS64.TRYWAIT P0, [R6+URZ+0x20], R3 ;  /* 0x00002003060075a7 */ /* 0x0010a4000800017f */
[----:B--2---:R-:W-:Y:S05]  /*11bd0*/  @!P0 NANOSLEEP.SYNCS 0x989680 ;  /* 0x009896800000895d */ /* 0x004fea0003900000 */
[----:B------:R-:W2:Y:S02]  /*11be0*/  @!P0 SYNCS.PHASECHK.TRANS64 P0, [R6+URZ+0x20], R3 ;  /* 0x00002003060085a7 */ /* 0x000ea4000800007f */
[----:B--2---:R-:W-:Y:S05]  /*11bf0*/  @!P0 BRA `(.L_x_317) ;  /* 0xfffffffc00f08947 */ /* 0x004fea000383ffff */
[----:B------:R-:W-:Y:S05]  /*11c00*/  BRA `(.L_x_345) ;  /* 0xffffffec00ec7947 */ /* 0x000fea000383ffff */
.L_x_326:
[----:B------:R-:W-:Y:S01]  /*11c10*/  BSSY B0, `(.L_x_346) ;  /* 0x0000006000007945 */ /* 0x000fe20003800000 */
[----:B------:R-:W-:-:S07]  /*11c20*/  IMAD.MOV.U32 R15, RZ, RZ, -0x1 ;  /* 0xffffffffff0f7424 */ /* 0x000fce00078e00ff */
[----:B------:R-:W-:Y:S05]  /*11c30*/  WARPSYNC.COLLECTIVE R15, `(.L_x_347) ;  /* 0x000000000f0c7348 */ /* 0x000fea0003c00000 */
[----:B------:R-:W-:Y:S02]  /*11c40*/  ELECT P6, UR62, PT ;  /* 0x00000000003e782f */ /* 0x000fe400038c0000 */
[----:B------:R-:W-:Y:S01]  /*11c50*/  MOV R14, UR62 ;  /* 0x0000003e000e7c02 */ /* 0x000fe20008000f00 */
[----:B------:R-:W-:Y:S10]  /*11c60*/  ENDCOLLECTIVE ;  /* 0x000000000000791b */ /* 0x000ff40003800000 */
.L_x_347:
[----:B------:R-:W-:Y:S05]  /*11c70*/  BSYNC B0 ;  /* 0x0000000000007941 */ /* 0x000fea0003800000 */
.L_x_346:
[----:B------:R-:W-:Y:S05]  /*11c80*/  BRA `(.L_x_348) ;  /* 0xfffffff800647947 */ /* 0x000fea000383ffff */
.L_x_330:
[----:B0-----:R0:W1:Y:S02]  /*11c90*/  SYNCS.PHASECHK.TRANS64.TRYWAIT P0, [R5+URZ], R2 ;  /* 0x00000002050075a7 */ /* 0x001064000800017f */
[----:B-1----:R-:W-:Y:S05]  /*11ca0*/  @!P0 NANOSLEEP.SYNCS 0x989680 ;  /* 0x009896800000895d */ /* 0x002fea0003900000 */
[----:B------:R-:W1:Y:S02]  /*11cb0*/  @!P0 SYNCS.PHASECHK.TRANS64 P0, [R5+URZ], R2 ;  /* 0x00000002050085a7 */ /* 0x000e64000800007f */
[----:B-1----:R-:W-:Y:S05]  /*11cc0*/  @!P0 BRA `(.L_x_330) ;  /* 0xfffffffc00f08947 */ /* 0x002fea000383ffff */
[----:B------:R-:W-:Y:S05]  /*11cd0*/  BRA `(.L_x_349) ;  /* 0xfffffff800a87947 */ /* 0x000fea000383ffff */
.L_x_331:
[----:B0-----:R0:W1:Y:S02]  /*11ce0*/  SYNCS.PHASECHK.TRANS64.TRYWAIT P0, [R7+URZ], R4 ;  /* 0x00000004070075a7 */ /* 0x001064000800017f */
[----:B-1----:R-:W-:Y:S05]  /*11cf0*/  @!P0 NANOSLEEP.SYNCS 0x989680 ;  /* 0x009896800000895d */ /* 0x002fea0003900000 */
[----:B------:R-:W1:Y:S02]  /*11d00*/  @!P0 SYNCS.PHASECHK.TRANS64 P0, [R7+URZ], R4 ;  /* 0x00000004070085a7 */ /* 0x000e64000800007f */
[----:B-1----:R-:W-:Y:S05]  /*11d10*/  @!P0 BRA `(.L_x_331) ;  /* 0xfffffffc00f08947 */ /* 0x002fea000383ffff */
[----:B------:R-:W-:Y:S05]  /*11d20*/  BRA `(.L_x_350) ;  /* 0xfffffff800b87947 */ /* 0x000fea000383ffff */
.L_x_332:
[----:B0-----:R0:W1:Y:S02]  /*11d30*/  SYNCS.PHASECHK.TRANS64.TRYWAIT P0, [R6+URZ], R5 ;  /* 0x00000005060075a7 */ /* 0x001064000800017f */
[----:B-1----:R-:W-:Y:S05]  /*11d40*/  @!P0 NANOSLEEP.SYNCS 0x989680 ;  /* 0x009896800000895d */ /* 0x002fea0003900000 */
[----:B------:R-:W1:Y:S02]  /*11d50*/  @!P0 SYNCS.PHASECHK.TRANS64 P0, [R6+URZ], R5 ;  /* 0x00000005060085a7 */ /* 0x000e64000800007f */
[----:B-1----:R-:W-:Y:S05]  /*11d60*/  @!P0 BRA `(.L_x_332) ;  /* 0xfffffffc00f08947 */ /* 0x002fea000383ffff */
[----:B------:R-:W-:Y:S05]  /*11d70*/  BRA `(.L_x_351) ;  /* 0xfffffff800c07947 */ /* 0x000fea000383ffff */
.L_x_352:
[----:B------:R-:W-:-:S00]  /*11d80*/  BRA `(.L_x_352) ;  /* 0xfffffffc00fc7947 */ /* 0x000fc0000383ffff */
[----:B------:R-:W-:-:S00]  /*11d90*/  NOP ;  /* 0x0000000000007918 */ /* 0x000fc00000000000 */
        /* <DEDUP_REMOVED lines=14> */
.L_x_353:


//--------------------- .nv.global.init           --------------------------
	.section	.nv.global.init,"aw",@progbits
.nv.global.init:
	.type		$str$24,@object
	.size		$str$24,($str$25 - $str$24)
$str$24:
        /*0000*/ 	.byte	0x28, 0x61, 0x64, 0x64, 0x72, 0x65, 0x73, 0x73, 0x20, 0x26, 0x20, 0x6d, 0x61, 0x73, 0x6b, 0x29
        /*0010*/ 	.byte	0x20, 0x3d, 0x3d, 0x20, 0x30, 0x00
	.type		$str$25,@object
	.size		$str$25,(__unnamed_3 - $str$25)
$str$25:
        /*0016*/ 	.byte	0x2f, 0x74, 0x6d, 0x70, 0x2f, 0x63, 0x75, 0x74, 0x6c, 0x61, 0x73, 0x73, 0x5f, 0x73, 0x77, 0x65
        /*0026*/ 	.byte	0x65, 0x70, 0x5f, 0x73, 0x72, 0x63, 0x2f, 0x69, 0x6e, 0x63, 0x6c, 0x75, 0x64, 0x65, 0x2f, 0x63
        /*0036*/ 	.byte	0x75, 0x74, 0x65, 0x2f, 0x70, 0x6f, 0x69, 0x6e, 0x74, 0x65, 0x72, 0x5f, 0x66, 0x6c, 0x61, 0x67
        /*0046*/ 	.byte	0x67, 0x65, 0x64, 0x2e, 0x68, 0x70, 0x70, 0x00
	.type		__unnamed_3,@object
	.size		__unnamed_3,(__unnamed_2 - __unnamed_3)
__unnamed_3:
        /*004e*/ 	.byte	0x61, 0x75, 0x74, 0x6f, 0x20, 0x63, 0x75, 0x74, 0x65, 0x3a, 0x3a, 0x61, 0x73, 0x5f, 0x70, 0x6f
        /* <DEDUP_REMOVED lines=28> */
        /*021e*/ 	.byte	0x20, 0x26, 0x5d, 0x00
	.type		__unnamed_2,@object
	.size		__unnamed_2,(__unnamed_1 - __unnamed_2)
__unnamed_2:
        /* <DEDUP_REMOVED lines=30> */
	.type		__unnamed_1,@object
	.size		__unnamed_1,(.L_0 - __unnamed_1)
__unnamed_1:
        /* <DEDUP_REMOVED lines=29> */
        /*05c6*/ 	.byte	0x3e, 0x3e, 0x3e, 0x3e, 0x20, 0x26, 0x5d, 0x00
.L_0:


//--------------------- .nv.shared._ZN7cutlass13device_kernelINS_4gemm6kernel13GemmUniversalIN4cute5tupleIJiiiiEEENS1_10collective13CollectiveMmaINS1_39MainloopSm90TmaGmmaRmemAWarpSpecializedILi4ENS5_IJNS4_1CILi1EEESB_SB_EEENS1_35KernelTmaWarpSpecializedCooperativeEEENS5_IJNSA_ILi256EEENSA_ILi128EEESG_EEENS_12float_e4m3_tENS5_IJSB_llEEENS_12float_e5m2_tESJ_NS4_8TiledMMAINS4_8MMA_AtomIJNS4_4SM904GMMA31MMA_64x128x32_F32E4M3E5M2_RS_TNILNSO_7ScaleInE1ELSQ_1EEEEEENS4_6LayoutINS5_IJNSA_ILi2EEESB_SB_EEENS5_IJSB_NSA_ILi0EEESW_EEEEENS5_IJNS4_10UnderscoreESZ_SZ_EEEEENS4_13SM90_TMA_LOADENS4_14ComposedLayoutINS4_7SwizzleILi3ELi4ELi3EEENS4_18smem_ptr_flag_bitsILi8EEENST_INS5_IJSG_NSA_ILi8EEEEEENS5_IJSB_SG_EEEEEEENS4_9Copy_AtomIJNS4_39AutoVectorizingCopyWithAssumedAlignmentILi128EEESI_EEENS4_8identityES12_S1C_vS1H_EENS_8epilogue10collective6detail29Sm90TmaWarpSpecializedAdapterINS1K_15DefaultEpilogueISI_NS5_IJlSB_lEEES1O_NS1J_6thread17LinearCombinationISI_Li1EffLNS1P_9ScaleType4KindE0ELNS_15FloatRoundStyleE2ESI_EENS1_15EpilogueDefaultEEEEEvvEEEEvNT_6ParamsE --------------------------
	.section	.nv.shared._ZN7cutlass13device_kernelINS_4gemm6kernel13GemmUniversalIN4cute5tupleIJiiiiEEENS1_10collective13CollectiveMmaINS1_39MainloopSm90TmaGmmaRmemAWarpSpecializedILi4ENS5_IJNS4_1CILi1EEESB_SB_EEENS1_35KernelTmaWarpSpecializedCooperativeEEENS5_IJNSA_ILi256EEENSA_ILi128EEESG_EEENS_12float_e4m3_tENS5_IJSB_llEEENS_12float_e5m2_tESJ_NS4_8TiledMMAINS4_8MMA_AtomIJNS4_4SM904GMMA31MMA_64x128x32_F32E4M3E5M2_RS_TNILNSO_7ScaleInE1ELSQ_1EEEEEENS4_6LayoutINS5_IJNSA_ILi2EEESB_SB_EEENS5_IJSB_NSA_ILi0EEESW_EEEEENS5_IJNS4_10UnderscoreESZ_SZ_EEEEENS4_13SM90_TMA_LOADENS4_14ComposedLayoutINS4_7SwizzleILi3ELi4ELi3EEENS4_18smem_ptr_flag_bitsILi8EEENST_INS5_IJSG_NSA_ILi8EEEEEENS5_IJSB_SG_EEEEEEENS4_9Copy_AtomIJNS4_39AutoVectorizingCopyWithAssumedAlignmentILi128EEESI_EEENS4_8identityES12_S1C_vS1H_EENS_8epilogue10collective6detail29Sm90TmaWarpSpecializedAdapterINS1K_15DefaultEpilogueISI_NS5_IJlSB_lEEES1O_NS1J_6thread17LinearCombinationISI_Li1EffLNS1P_9ScaleType4KindE0ELNS_15FloatRoundStyleE2ESI_EENS1_15EpilogueDefaultEEEEEvvEEEEvNT_6ParamsE,"aw",@nobits
	.sectionflags	@""
	.align	16
	.zero		1024


//--------------------- .nv.shared.reserved.0     --------------------------
	.section	.nv.shared.reserved.0,"aw",@nobits
	.weak		__nv_reservedSMEM_offset_0_alias
	.size		__nv_reservedSMEM_offset_0_alias, 0, 0
	.other		__nv_reservedSMEM_offset_0_alias,@"STO_CUDA_RESERVED_SHARED STV_DEFAULT"
__nv_reservedSMEM_offset_0_alias:
	.zero		0


//--------------------- .nv.global                --------------------------
	.section	.nv.global,"aw",@nobits
.nv.global:
	.type		_ZN40_INTERNAL_84bcbfdf_4_k_cu_449267f1_158834cute1_E,@object
	.size		_ZN40_INTERNAL_84bcbfdf_4_k_cu_449267f1_158834cute1_E,(_ZN40_INTERNAL_84bcbfdf_4_k_cu_449267f1_158834cuda3std3__45__cpo6cbeginE - _ZN40_INTERNAL_84bcbfdf_4_k_cu_449267f1_158834cute1_E)
_ZN40_INTERNAL_84bcbfdf_4_k_cu_449267f1_158834cute1_E:
	.zero		1
	.type		_ZN40_INTERNAL_84bcbfdf_4_k_cu_449267f1_158834cuda3std3__45__cpo6cbeginE,@object
	.size		_ZN40_INTERNAL_84bcbfdf_4_k_cu_449267f1_158834cuda3std3__45__cpo6cbeginE,(_ZN40_INTERNAL_84bcbfdf_4_k_cu_449267f1_158834cuda3std3__48in_placeE - _ZN40_INTERNAL_84bcbfdf_4_k_cu_449267f1_158834cuda3std3__45__cpo6cbeginE)
_ZN40_INTERNAL_84bcbfdf_4_k_cu_449267f1_158834cuda3std3__45__cpo6cbeginE:
	.zero		1
	.type		_ZN40_INTERNAL_84bcbfdf_4_k_cu_449267f1_158834cuda3std3__48in_placeE,@object
	.size		_ZN40_INTERNAL_84bcbfdf_4_k_cu_449267f1_158834cuda3std3__48in_placeE,(_ZN40_INTERNAL_84bcbfdf_4_k_cu_449267f1_158834cuda3std6ranges3__45__cpo9iter_moveE - _ZN40_INTERNAL_84bcbfdf_4_k_cu_449267f1_158834cuda3std3__48in_placeE)
_ZN40_INTERNAL_84bcbfdf_4_k_cu_449267f1_158834cuda3std3__48in_placeE:
	.zero		1
	.type		_ZN40_INTERNAL_84bcbfdf_4_k_cu_449267f1_158834cuda3std6ranges3__45__cpo9iter_moveE,@object
	.size		_ZN40_INTERNAL_84bcbfdf_4_k_cu_449267f1_158834cuda3std6ranges3__45__cpo9iter_moveE,(_ZN40_INTERNAL_84bcbfdf_4_k_cu_449267f1_158834cuda3std3__45__cpo5beginE - _ZN40_INTERNAL_84bcbfdf_4_k_cu_449267f1_158834cuda3std6ranges3__45__cpo9iter_moveE)
_ZN40_INTERNAL_84bcbfdf_4_k_cu_449267f1_158834cuda3std6ranges3__45__cpo9iter_moveE:
	.zero		1
	.type		_ZN40_INTERNAL_84bcbfdf_4_k_cu_449267f1_158834cuda3std3__45__cpo5beginE,@object
	.size		_ZN40_INTERNAL_84bcbfdf_4_k_cu_449267f1_158834cuda3std3__45__cpo5beginE,(_ZN40_INTERNAL_84bcbfdf_4_k_cu_449267f1_158834cuda3std3__442_GLOBAL__N__84bcbfdf_4_k_cu_449267f1_158836ignoreE - _ZN40_INTERNAL_84bcbfdf_4_k_cu_449267f1_158834cuda3std3__45__cpo5beginE)
_ZN40_INTERNAL_84bcbfdf_4_k_cu_449267f1_158834cuda3std3__45__cpo5beginE:
	.zero		1
	.type		_ZN40_INTERNAL_84bcbfdf_4_k_cu_449267f1_158834cuda3std3__442_GLOBAL__N__84bcbfdf_4_k_cu_449267f1_158836ignoreE,@object
	.size		_ZN40_INTERNAL_84bcbfdf_4_k_cu_449267f1_158834cuda3std3__442_GLOBAL__N__84bcbfdf_4_k_cu_449267f1_158836ignoreE,(_ZN40_INTERNAL_84bcbfdf_4_k_cu_449267f1_158834cute7productE - _ZN40_INTERNAL_84bcbfdf_4_k_cu_449267f1_158834cuda3std3__442_GLOBAL__N__84bcbfdf_4_k_cu_449267f1_158836ignoreE)
_ZN40_INTERNAL_84bcbfdf_4_k_cu_449267f1_158834cuda3std3__442_GLOBAL__N__84bcbfdf_4_k_cu_449267f1_158836ignoreE:
	.zero		1
	.type		_ZN40_INTERNAL_84bcbfdf_4_k_cu_449267f1_158834cute7productE,@object
	.size		_ZN40_INTERNAL_84bcbfdf_4_k_cu_449267f1_158834cute7productE,(_ZN40_INTERNAL_84bcbfdf_4_k_cu_449267f1_158834cuda3std3__45__cpo3endE - _ZN40_INTERNAL_84bcbfdf_4_k_cu_449267f1_158834cute7productE)
_ZN40_INTERNAL_84bcbfdf_4_k_cu_449267f1_158834cute7productE:
	.zero		1
	.type		_ZN40_INTERNAL_84bcbfdf_4_k_cu_449267f1_158834cuda3std3__45__cpo3endE,@object
	.size		_ZN40_INTERNAL_84bcbfdf_4_k_cu_449267f1_158834cuda3std3__45__cpo3endE,(_ZN40_INTERNAL_84bcbfdf_4_k_cu_449267f1_158834cuda3std3__419piecewise_constructE - _ZN40_INTERNAL_84bcbfdf_4_k_cu_449267f1_158834cuda3std3__45__cpo3endE)
_ZN40_INTERNAL_84bcbfdf_4_k_cu_449267f1_158834cuda3std3__45__cpo3endE:
	.zero		1
	.type		_ZN40_INTERNAL_84bcbfdf_4_k_cu_449267f1_158834cuda3std3__419piecewise_constructE,@object
	.size		_ZN40_INTERNAL_84bcbfdf_4_k_cu_449267f1_158834cuda3std3__419piecewise_constructE,(_ZN40_INTERNAL_84bcbfdf_4_k_cu_449267f1_158834cuda3std3__45__cpo4cendE - _ZN40_INTERNAL_84bcbfdf_4_k_cu_449267f1_158834cuda3std3__419piecewise_constructE)
_ZN40_INTERNAL_84bcbfdf_4_k_cu_449267f1_158834cuda3std3__419piecewise_constructE:
	.zero		1
	.type		_ZN40_INTERNAL_84bcbfdf_4_k_cu_449267f1_158834cuda3std3__45__cpo4cendE,@object
	.size		_ZN40_INTERNAL_84bcbfdf_4_k_cu_449267f1_158834cuda3std3__45__cpo4cendE,(_ZN40_INTERNAL_84bcbfdf_4_k_cu_449267f1_158834cuda3std6ranges3__45__cpo4swapE - _ZN40_INTERNAL_84bcbfdf_4_k_cu_449267f1_158834cuda3std3__45__cpo4cendE)
_ZN40_INTERNAL_84bcbfdf_4_k_cu_449267f1_158834cuda3std3__45__cpo4cendE:
	.zero		1
	.type		_ZN40_INTERNAL_84bcbfdf_4_k_cu_449267f1_158834cuda3std6ranges3__45__cpo4swapE,@object
	.size		_ZN40_INTERNAL_84bcbfdf_4_k_cu_449267f1_158834cuda3std6ranges3__45__cpo4swapE,(.L_10 - _ZN40_INTERNAL_84bcbfdf_4_k_cu_449267f1_158834cuda3std6ranges3__45__cpo4swapE)
_ZN40_INTERNAL_84bcbfdf_4_k_cu_449267f1_158834cuda3std6ranges3__45__cpo4swapE:
	.zero		1
.L_10:


//--------------------- .nv.constant0._ZN7cutlass13device_kernelINS_4gemm6kernel13GemmUniversalIN4cute5tupleIJiiiiEEENS1_10collective13CollectiveMmaINS1_39MainloopSm90TmaGmmaRmemAWarpSpecializedILi4ENS5_IJNS4_1CILi1EEESB_SB_EEENS1_35KernelTmaWarpSpecializedCooperativeEEENS5_IJNSA_ILi256EEENSA_ILi128EEESG_EEENS_12float_e4m3_tENS5_IJSB_llEEENS_12float_e5m2_tESJ_NS4_8TiledMMAINS4_8MMA_AtomIJNS4_4SM904GMMA31MMA_64x128x32_F32E4M3E5M2_RS_TNILNSO_7ScaleInE1ELSQ_1EEEEEENS4_6LayoutINS5_IJNSA_ILi2EEESB_SB_EEENS5_IJSB_NSA_ILi0EEESW_EEEEENS5_IJNS4_10UnderscoreESZ_SZ_EEEEENS4_13SM90_TMA_LOADENS4_14ComposedLayoutINS4_7SwizzleILi3ELi4ELi3EEENS4_18smem_ptr_flag_bitsILi8EEENST_INS5_IJSG_NSA_ILi8EEEEEENS5_IJSB_SG_EEEEEEENS4_9Copy_AtomIJNS4_39AutoVectorizingCopyWithAssumedAlignmentILi128EEESI_EEENS4_8identityES12_S1C_vS1H_EENS_8epilogue10collective6detail29Sm90TmaWarpSpecializedAdapterINS1K_15DefaultEpilogueISI_NS5_IJlSB_lEEES1O_NS1J_6thread17LinearCombinationISI_Li1EffLNS1P_9ScaleType4KindE0ELNS_15FloatRoundStyleE2ESI_EENS1_15EpilogueDefaultEEEEEvvEEEEvNT_6ParamsE --------------------------
	.section	.nv.constant0._ZN7cutlass13device_kernelINS_4gemm6kernel13GemmUniversalIN4cute5tupleIJiiiiEEENS1_10collective13CollectiveMmaINS1_39MainloopSm90TmaGmmaRmemAWarpSpecializedILi4ENS5_IJNS4_1CILi1EEESB_SB_EEENS1_35KernelTmaWarpSpecializedCooperativeEEENS5_IJNSA_ILi256EEENSA_ILi128EEESG_EEENS_12float_e4m3_tENS5_IJSB_llEEENS_12float_e5m2_tESJ_NS4_8TiledMMAINS4_8MMA_AtomIJNS4_4SM904GMMA31MMA_64x128x32_F32E4M3E5M2_RS_TNILNSO_7ScaleInE1ELSQ_1EEEEEENS4_6LayoutINS5_IJNSA_ILi2EEESB_SB_EEENS5_IJSB_NSA_ILi0EEESW_EEEEENS5_IJNS4_10UnderscoreESZ_SZ_EEEEENS4_13SM90_TMA_LOADENS4_14ComposedLayoutINS4_7SwizzleILi3ELi4ELi3EEENS4_18smem_ptr_flag_bitsILi8EEENST_INS5_IJSG_NSA_ILi8EEEEEENS5_IJSB_SG_EEEEEEENS4_9Copy_AtomIJNS4_39AutoVectorizingCopyWithAssumedAlignmentILi128EEESI_EEENS4_8identityES12_S1C_vS1H_EENS_8epilogue10collective6detail29Sm90TmaWarpSpecializedAdapterINS1K_15DefaultEpilogueISI_NS5_IJlSB_lEEES1O_NS1J_6thread17LinearCombinationISI_Li1EffLNS1P_9ScaleType4KindE0ELNS_15FloatRoundStyleE2ESI_EENS1_15EpilogueDefaultEEEEEvvEEEEvNT_6ParamsE,"a",@progbits
	.sectionflags	@""
	.align	4
.nv.constant0._ZN7cutlass13device_kernelINS_4gemm6kernel13GemmUniversalIN4cute5tupleIJiiiiEEENS1_10collective13CollectiveMmaINS1_39MainloopSm90TmaGmmaRmemAWarpSpecializedILi4ENS5_IJNS4_1CILi1EEESB_SB_EEENS1_35KernelTmaWarpSpecializedCooperativeEEENS5_IJNSA_ILi256EEENSA_ILi128EEESG_EEENS_12float_e4m3_tENS5_IJSB_llEEENS_12float_e5m2_tESJ_NS4_8TiledMMAINS4_8MMA_AtomIJNS4_4SM904GMMA31MMA_64x128x32_F32E4M3E5M2_RS_TNILNSO_7ScaleInE1ELSQ_1EEEEEENS4_6LayoutINS5_IJNSA_ILi2EEESB_SB_EEENS5_IJSB_NSA_ILi0EEESW_EEEEENS5_IJNS4_10UnderscoreESZ_SZ_EEEEENS4_13SM90_TMA_LOADENS4_14ComposedLayoutINS4_7SwizzleILi3ELi4ELi3EEENS4_18smem_ptr_flag_bitsILi8EEENST_INS5_IJSG_NSA_ILi8EEEEEENS5_IJSB_SG_EEEEEEENS4_9Copy_AtomIJNS4_39AutoVectorizingCopyWithAssumedAlignmentILi128EEESI_EEENS4_8identityES12_S1C_vS1H_EENS_8epilogue10collective6detail29Sm90TmaWarpSpecializedAdapterINS1K_15DefaultEpilogueISI_NS5_IJlSB_lEEES1O_NS1J_6thread17LinearCombinationISI_Li1EffLNS1P_9ScaleType4KindE0ELNS_15FloatRoundStyleE2ESI_EENS1_15EpilogueDefaultEEEEEvvEEEEvNT_6ParamsE:
	.zero		1664


//--------------------- SYMBOLS --------------------------

	.type		.nv.reservedSmem.offset0,@object
	.size		.nv.reservedSmem.offset0,0x4
	.type		__assertfail,@function
